def matmul_kernel(
    a_ptr,
    b_ptr,
    c_ptr,
    M,
    N,
    K,
    stride_am,
    stride_ak,
    stride_bk,
    stride_bn,
    stride_cm,
    stride_cn,
    BLOCK_M: tl.constexpr,
    BLOCK_N: tl.constexpr,
    BLOCK_K: tl.constexpr,
    GROUP_M: tl.constexpr,
):
    pid = tl.program_id(axis=0)
    num_pid_m = tl.cdiv(M, BLOCK_M)
    num_pid_n = tl.cdiv(N, BLOCK_N)
    num_pid_in_group = GROUP_M * num_pid_n
    group_id = pid // num_pid_in_group
    first_pid_m = group_id * GROUP_M
    group_size_m = min(num_pid_m - first_pid_m, GROUP_M)
    pid_m = first_pid_m + ((pid % num_pid_in_group) % group_size_m)
    pid_n = (pid % num_pid_in_group) // group_size_m

    offs_am = (pid_m * BLOCK_M + tl.arange(0, BLOCK_M)) % M
    offs_bn = (pid_n * BLOCK_N + tl.arange(0, BLOCK_N)) % N
    offs_k = tl.arange(0, BLOCK_K)
    a_ptrs = a_ptr + offs_am[:, None] * stride_am + offs_k[None, :] * stride_ak
    b_ptrs = b_ptr + offs_k[:, None] * stride_bk + offs_bn[None, :] * stride_bn

    acc = tl.zeros((BLOCK_M, BLOCK_N), dtype=tl.float32)
    for kk in range(0, tl.cdiv(K, BLOCK_K)):
        a = tl.load(a_ptrs, mask=offs_k[None, :] < K - kk * BLOCK_K, other=0.0)
        b = tl.load(b_ptrs, mask=offs_k[:, None] < K - kk * BLOCK_K, other=0.0)
        acc = tl.dot(a, b, acc)
        a_ptrs += BLOCK_K * stride_ak
        b_ptrs += BLOCK_K * stride_bk

    c = acc.to(c_ptr.dtype.element_ty)
    offs_cm = pid_m * BLOCK_M + tl.arange(0, BLOCK_M)
    offs_cn = pid_n * BLOCK_N + tl.arange(0, BLOCK_N)
    c_ptrs = c_ptr + offs_cm[:, None] * stride_cm + offs_cn[None, :] * stride_cn
    mask = (offs_cm[:, None] < M) & (offs_cn[None, :] < N)
    tl.store(c_ptrs, c, mask=mask)

# config = {"BLOCK_K": 64, "BLOCK_M": 64, "BLOCK_N": 64, "GROUP_M": 1, "arch": "sm_100", "dtype": "fp16", "num_ctas": 1, "num_stages": 3, "num_warps": 4}
# arch = sm_100


// ===== COMPILED SASS (sm_100a) =====

	.target	sm_100a

	.elftype	@"ET_EXEC"


//--------------------- .note.nv.tkinfo           --------------------------
	.section	.note.nv.tkinfo,"",@"SHT_NOTE"
	.sectionflags	@"SHF_NOTE_NV_TKINFO"
	.tkinfo
        /*0018*/ 	.word	0x00000081
        /*0030*/ 	.string	""
        /*0030*/ 	.string	"ptxas-blackwell"
        /*0030*/ 	.string	"Cuda compilation tools, release 12.9, V12.9.86"
        /*0030*/ 	.string	"Build cuda_12.9.r12.9/compiler.36037853_0"
        /*0030*/ 	.string	"-v  -suppress-debug-info  -lineinfo  -arch sm_100a "



//--------------------- .note.nv.cuver            --------------------------
	.section	.note.nv.cuver,"",@"SHT_NOTE"
	.sectionflags	@"SHF_NOTE_NV_CUVER"
        /*0018*/ 	.short	0x0001
        /*001a*/ 	.short	0x0064
        /*001c*/ 	.short	0x0001
        /*001e*/ 	.short	0x0000
        /*0020*/ 	.short	0x0001
        /*0022*/ 	.short	0x0000


//--------------------- .nv.info                  --------------------------
	.section	.nv.info,"",@"SHT_CUDA_INFO"
	.align	4


	//----- nvinfo : EIATTR_REGCOUNT
	.align		4
        /*0000*/ 	.byte	0x04, 0x2f
        /*0002*/ 	.short	(.L_4 - .L_3)
	.align		4
.L_3:
        /*0004*/ 	.word	index@(matmul_kernel)
        /*0008*/ 	.word	0x000000fe


	//----- nvinfo : EIATTR_FRAME_SIZE
	.align		4
.L_4:
        /*000c*/ 	.byte	0x04, 0x11
        /*000e*/ 	.short	(.L_6 - .L_5)
	.align		4
.L_5:
        /*0010*/ 	.word	index@($__internal_2_$__cuda_sm10x_tcgen05_guardrail_trap_unallocated_columns_being_dealloced)
        /*0014*/ 	.word	0x00000000


	//----- nvinfo : EIATTR_FRAME_SIZE
	.align		4
.L_6:
        /*0018*/ 	.byte	0x04, 0x11
        /*001a*/ 	.short	(.L_8 - .L_7)
	.align		4
.L_7:
        /*001c*/ 	.word	index@($__internal_1_$__cuda_sm10x_tcgen05_guardrail_trap_phase_invalid_during_alloc)
        /*0020*/ 	.word	0x00000000


	//----- nvinfo : EIATTR_FRAME_SIZE
	.align		4
.L_8:
        /*0024*/ 	.byte	0x04, 0x11
        /*0026*/ 	.short	(.L_10 - .L_9)
	.align		4
.L_9:
        /*0028*/ 	.word	index@($__internal_0_$__cuda_sm10x_tcgen05_guardrail_trap_col_being_dealloced_not_returned_by_alloc)
        /*002c*/ 	.word	0x00000000


	//----- nvinfo : EIATTR_FRAME_SIZE
	.align		4
.L_10:
        /*0030*/ 	.byte	0x04, 0x11
        /*0032*/ 	.short	(.L_12 - .L_11)
	.align		4
.L_11:
        /*0034*/ 	.word	index@(matmul_kernel)
        /*0038*/ 	.word	0x00000000


	//----- nvinfo : EIATTR_MIN_STACK_SIZE
	.align		4
.L_12:
        /*003c*/ 	.byte	0x04, 0x12
        /*003e*/ 	.short	(.L_14 - .L_13)
	.align		4
.L_13:
        /*0040*/ 	.word	index@(matmul_kernel)
        /*0044*/ 	.word	0x00000000
.L_14:


//--------------------- .nv.info.matmul_kernel    --------------------------
	.section	.nv.info.matmul_kernel,"",@"SHT_CUDA_INFO"
	.sectionflags	@""
	.align	4


	//----- nvinfo : EIATTR_CUDA_API_VERSION
	.align		4
        /*0000*/ 	.byte	0x04, 0x37
        /*0002*/ 	.short	(.L_16 - .L_15)
.L_15:
        /*0004*/ 	.word	0x00000081


	//----- nvinfo : EIATTR_KPARAM_INFO
	.align		4
.L_16:
        /*0008*/ 	.byte	0x04, 0x17
        /*000a*/ 	.short	(.L_18 - .L_17)
.L_17:
        /*000c*/ 	.word	0x00000000
        /*0010*/ 	.short	0x000d
        /*0012*/ 	.short	0x0048
        /*0014*/ 	.byte	0x00, 0xf4, 0x21, 0x00


	//----- nvinfo : EIATTR_KPARAM_INFO
	.align		4
.L_18:
        /*0018*/ 	.byte	0x04, 0x17
        /*001a*/ 	.short	(.L_20 - .L_19)
.L_19:
        /*001c*/ 	.word	0x00000000
        /*0020*/ 	.short	0x000c
        /*0022*/ 	.short	0x0040
        /*0024*/ 	.byte	0x00, 0xf4, 0x21, 0x00


	//----- nvinfo : EIATTR_KPARAM_INFO
	.align		4
.L_20:
        /*0028*/ 	.byte	0x04, 0x17
        /*002a*/ 	.short	(.L_22 - .L_21)
.L_21:
        /*002c*/ 	.word	0x00000000
        /*0030*/ 	.short	0x000b
        /*0032*/ 	.short	0x0038
        /*0034*/ 	.byte	0x00, 0xf0, 0x11, 0x00


	//----- nvinfo : EIATTR_KPARAM_INFO
	.align		4
.L_22:
        /*0038*/ 	.byte	0x04, 0x17
        /*003a*/ 	.short	(.L_24 - .L_23)
.L_23:
        /*003c*/ 	.word	0x00000000
        /*0040*/ 	.short	0x000a
        /*0042*/ 	.short	0x0034
        /*0044*/ 	.byte	0x00, 0xf0, 0x11, 0x00


	//----- nvinfo : EIATTR_KPARAM_INFO
	.align		4
.L_24:
        /*0048*/ 	.byte	0x04, 0x17
        /*004a*/ 	.short	(.L_26 - .L_25)
.L_25:
        /*004c*/ 	.word	0x00000000
        /*0050*/ 	.short	0x0009
        /*0052*/ 	.short	0x0030
        /*0054*/ 	.byte	0x00, 0xf0, 0x11, 0x00


	//----- nvinfo : EIATTR_KPARAM_INFO
	.align		4
.L_26:
        /*0058*/ 	.byte	0x04, 0x17
        /*005a*/ 	.short	(.L_28 - .L_27)
.L_27:
        /*005c*/ 	.word	0x00000000
        /*0060*/ 	.short	0x0008
        /*0062*/ 	.short	0x002c
        /*0064*/ 	.byte	0x00, 0xf0, 0x11, 0x00


	//----- nvinfo : EIATTR_KPARAM_INFO
	.align		4
.L_28:
        /*0068*/ 	.byte	0x04, 0x17
        /*006a*/ 	.short	(.L_30 - .L_29)
.L_29:
        /*006c*/ 	.word	0x00000000
        /*0070*/ 	.short	0x0007
        /*0072*/ 	.short	0x0028
        /*0074*/ 	.byte	0x00, 0xf0, 0x11, 0x00


	//----- nvinfo : EIATTR_KPARAM_INFO
	.align		4
.L_30:
        /*0078*/ 	.byte	0x04, 0x17
        /*007a*/ 	.short	(.L_32 - .L_31)
.L_31:
        /*007c*/ 	.word	0x00000000
        /*0080*/ 	.short	0x0006
        /*0082*/ 	.short	0x0024
        /*0084*/ 	.byte	0x00, 0xf0, 0x11, 0x00


	//----- nvinfo : EIATTR_KPARAM_INFO
	.align		4
.L_32:
        /*0088*/ 	.byte	0x04, 0x17
        /*008a*/ 	.short	(.L_34 - .L_33)
.L_33:
        /*008c*/ 	.word	0x00000000
        /*0090*/ 	.short	0x0005
        /*0092*/ 	.short	0x0020
        /*0094*/ 	.byte	0x00, 0xf0, 0x11, 0x00


	//----- nvinfo : EIATTR_KPARAM_INFO
	.align		4
.L_34:
        /*0098*/ 	.byte	0x04, 0x17
        /*009a*/ 	.short	(.L_36 - .L_35)
.L_35:
        /*009c*/ 	.word	0x00000000
        /*00a0*/ 	.short	0x0004
        /*00a2*/ 	.short	0x001c
        /*00a4*/ 	.byte	0x00, 0xf0, 0x11, 0x00


	//----- nvinfo : EIATTR_KPARAM_INFO
	.align		4
.L_36:
        /*00a8*/ 	.byte	0x04, 0x17
        /*00aa*/ 	.short	(.L_38 - .L_37)
.L_37:
        /*00ac*/ 	.word	0x00000000
        /*00b0*/ 	.short	0x0003
        /*00b2*/ 	.short	0x0018
        /*00b4*/ 	.byte	0x00, 0xf0, 0x11, 0x00


	//----- nvinfo : EIATTR_KPARAM_INFO
	.align		4
.L_38:
        /*00b8*/ 	.byte	0x04, 0x17
        /*00ba*/ 	.short	(.L_40 - .L_39)
.L_39:
        /*00bc*/ 	.word	0x00000000
        /*00c0*/ 	.short	0x0002
        /*00c2*/ 	.short	0x0010
        /*00c4*/ 	.byte	0x00, 0xf4, 0x21, 0x00


	//----- nvinfo : EIATTR_KPARAM_INFO
	.align		4
.L_40:
        /*00c8*/ 	.byte	0x04, 0x17
        /*00ca*/ 	.short	(.L_42 - .L_41)
.L_41:
        /*00cc*/ 	.word	0x00000000
        /*00d0*/ 	.short	0x0001
        /*00d2*/ 	.short	0x0008
        /*00d4*/ 	.byte	0x00, 0xf4, 0x21, 0x00


	//----- nvinfo : EIATTR_KPARAM_INFO
	.align		4
.L_42:
        /*00d8*/ 	.byte	0x04, 0x17
        /*00da*/ 	.short	(.L_44 - .L_43)
.L_43:
        /*00dc*/ 	.word	0x00000000
        /*00e0*/ 	.short	0x0000
        /*00e2*/ 	.short	0x0000
        /*00e4*/ 	.byte	0x00, 0xf4, 0x21, 0x00


	//----- nvinfo : EIATTR_AT_ENTRY_FRAGMENTS
	.align		4
.L_44:
        /*00e8*/ 	.byte	0x04, 0x4f
        /*00ea*/ 	.short	(.L_46 - .L_45)


	//   ....[0]....
.L_45:
        /*00ec*/ 	.word	0x00000004


	//----- nvinfo : EIATTR_RESERVED_SMEM_USED
	.align		4
.L_46:
        /*00f0*/ 	.byte	0x01, 0x41
	.zero		2


	//----- nvinfo : EIATTR_SPARSE_MMA_MASK
	.align		4
        /*00f4*/ 	.byte	0x03, 0x50
        /*00f6*/ 	.short	0x0000


	//----- nvinfo : EIATTR_TCGEN05_1CTA_USED
	.align		4
        /*00f8*/ 	.byte	0x01, 0x51
	.zero		2


	//----- nvinfo : EIATTR_MAXREG_COUNT
	.align		4
        /*00fc*/ 	.byte	0x03, 0x1b
        /*00fe*/ 	.short	0x00ff


	//----- nvinfo : EIATTR_NUM_BARRIERS
	.align		4
        /*0100*/ 	.byte	0x02, 0x4c
        /*0102*/ 	.byte	0x01
	.zero		1


	//----- nvinfo : EIATTR_INT_WARP_WIDE_INSTR_OFFSETS
	.align		4
        /*0104*/ 	.byte	0x04, 0x31
        /*0106*/ 	.short	(.L_48 - .L_47)


	//   ....[0]....
.L_47:
        /*0108*/ 	.word	0x00002530


	//   ....[1]....
        /*010c*/ 	.word	0x00002540


	//   ....[2]....
        /*0110*/ 	.word	0x00003db0


	//   ....[3]....
        /*0114*/ 	.word	0x00007430


	//   ....[4]....
        /*0118*/ 	.word	0x00007480


	//----- nvinfo : EIATTR_COOP_GROUP_MASK_REGIDS
	.align		4
.L_48:
        /*011c*/ 	.byte	0x04, 0x29
        /*011e*/ 	.short	(.L_50 - .L_49)


	//   ....[0]....
.L_49:
        /*0120*/ 	.word	0xffffffff


	//   ....[1]....
        /*0124*/ 	.word	0xffffffff


	//   ....[2]....
        /*0128*/ 	.word	0xffffffff


	//   ....[3]....
        /*012c*/ 	.word	0xffffffff


	//----- nvinfo : EIATTR_COOP_GROUP_INSTR_OFFSETS
	.align		4
.L_50:
        /*0130*/ 	.byte	0x04, 0x28
        /*0132*/ 	.short	(.L_52 - .L_51)


	//   ....[0]....
.L_51:
        /*0134*/ 	.word	0x00000070


	//   ....[1]....
        /*0138*/ 	.word	0x00000330


	//   ....[2]....
        /*013c*/ 	.word	0x000072c0


	//   ....[3]....
        /*0140*/ 	.word	0x00007530


	//----- nvinfo : EIATTR_VRC_CTA_INIT_COUNT
	.align		4
.L_52:
        /*0144*/ 	.byte	0x02, 0x4a
        /*0146*/ 	.byte	0x80
	.zero		1


	//----- nvinfo : EIATTR_MBARRIER_INSTR_OFFSETS
	.align		4
        /*0148*/ 	.byte	0x04, 0x39
        /*014a*/ 	.short	(.L_54 - .L_53)


	//   ....[0]....
.L_53:
        /*014c*/ 	.word	0x00002660
        /*0150*/ 	.word	0x000000ff
        /*0154*/ 	.word	0x00000000
        /*0158*/ 	.short	0x0100
        /*015a*/ 	.byte	0x0b
	.zero		1


	//   ....[1]....
        /*015c*/ 	.word	0x00003e00
        /*0160*/ 	.word	0x000000ff
        /*0164*/ 	.word	0x00008008
        /*0168*/ 	.short	0x0100
        /*016a*/ 	.byte	0x09
	.zero		1


	//   ....[2]....
        /*016c*/ 	.word	0x00004fb0
        /*0170*/ 	.word	0x000000ff
        /*0174*/ 	.word	0x00000000
        /*0178*/ 	.short	0x010a
        /*017a*/ 	.byte	0x0b
	.zero		1


	//   ....[3]....
        /*017c*/ 	.word	0x00006450
        /*0180*/ 	.word	0x000000ff
        /*0184*/ 	.word	0x00000000
        /*0188*/ 	.short	0x010a
        /*018a*/ 	.byte	0x0b
	.zero		1


	//   ....[4]....
        /*018c*/ 	.word	0x00006540
        /*0190*/ 	.word	0x000000ff
        /*0194*/ 	.word	0x00008000
        /*0198*/ 	.short	0x0108
        /*019a*/ 	.byte	0x09
	.zero		1


	//   ....[5]....
        /*019c*/ 	.word	0x00006600
        /*01a0*/ 	.word	0x000000ff
        /*01a4*/ 	.word	0x00008008
        /*01a8*/ 	.short	0x0108
        /*01aa*/ 	.byte	0x09
	.zero		1


	//   ....[6]....
        /*01ac*/ 	.word	0x00007550
        /*01b0*/ 	.word	0x000000ff
        /*01b4*/ 	.word	0x00000000
        /*01b8*/ 	.short	0x010a
        /*01ba*/ 	.byte	0x0b
	.zero		1


	//   ....[7]....
        /*01bc*/ 	.word	0x00007580
        /*01c0*/ 	.word	0x000000ff
        /*01c4*/ 	.word	0x00000000
        /*01c8*/ 	.short	0x010a
        /*01ca*/ 	.byte	0x0b
	.zero		1


	//----- nvinfo : EIATTR_NUM_MBARRIERS
	.align		4
.L_54:
        /*01cc*/ 	.byte	0x03, 0x38
        /*01ce*/ 	.short	0x0002


	//----- nvinfo : EIATTR_EXIT_INSTR_OFFSETS
	.align		4
        /*01d0*/ 	.byte	0x04, 0x1c
        /*01d2*/ 	.short	(.L_56 - .L_55)


	//   ....[0]....
.L_55:
        /*01d4*/ 	.word	0x00007540


	//----- nvinfo : EIATTR_REQNTID
	.align		4
.L_56:
        /*01d8*/ 	.byte	0x04, 0x10
        /*01da*/ 	.short	(.L_58 - .L_57)
.L_57:
        /*01dc*/ 	.word	0x00000080
        /*01e0*/ 	.word	0x00000001
        /*01e4*/ 	.word	0x00000001


	//----- nvinfo : EIATTR_CRS_STACK_SIZE
	.align		4
.L_58:
        /*01e8*/ 	.byte	0x04, 0x1e
        /*01ea*/ 	.short	(.L_60 - .L_59)
.L_59:
        /*01ec*/ 	.word	0x00000000


	//----- nvinfo : EIATTR_CBANK_PARAM_SIZE
	.align		4
.L_60:
        /*01f0*/ 	.byte	0x03, 0x19
        /*01f2*/ 	.short	0x0050


	//----- nvinfo : EIATTR_PARAM_CBANK
	.align		4
        /*01f4*/ 	.byte	0x04, 0x0a
        /*01f6*/ 	.short	(.L_62 - .L_61)
	.align		4
.L_61:
        /*01f8*/ 	.word	index@(.nv.constant0.matmul_kernel)
        /*01fc*/ 	.short	0x0380
        /*01fe*/ 	.short	0x0050


	//----- nvinfo : EIATTR_SW_WAR
	.align		4
.L_62:
        /*0200*/ 	.byte	0x04, 0x36
        /*0202*/ 	.short	(.L_64 - .L_63)
.L_63:
        /*0204*/ 	.word	0x00000008
.L_64:


//--------------------- .nv.compat                --------------------------
	.section	.nv.compat,"",@"SHT_CUDA_COMPAT_INFO"
	.align	4
        /*0000*/ 	.byte	0x02, 0x02, 0x02, 0x00, 0x02, 0x05, 0x05, 0x00, 0x02, 0x03, 0x00, 0x00, 0x02, 0x06, 0x01, 0x00


//--------------------- .nv.callgraph             --------------------------
	.section	.nv.callgraph,"",@"SHT_CUDA_CALLGRAPH"
	.align	4
	.sectionentsize	8
	.align		4
        /*0000*/ 	.word	0x00000000
	.align		4
        /*0004*/ 	.word	0xffffffff
	.align		4
        /*0008*/ 	.word	0x00000000
	.align		4
        /*000c*/ 	.word	0xfffffffe
	.align		4
        /*0010*/ 	.word	0x00000000
	.align		4
        /*0014*/ 	.word	0xfffffffd
	.align		4
        /*0018*/ 	.word	0x00000000
	.align		4
        /*001c*/ 	.word	0xfffffffc


//--------------------- .text.matmul_kernel       --------------------------
	.section	.text.matmul_kernel,"ax",@progbits
	.align	128
        .global         matmul_kernel
        .type           matmul_kernel,@function
        .size           matmul_kernel,(.L_x_20 - matmul_kernel)
        .other          matmul_kernel,@"STO_CUDA_ENTRY STV_DEFAULT"
matmul_kernel:
.text.matmul_kernel:
[----:B------:R-:W0:Y:S01]  /*0000*/  LDC R1, c[0x0][0x37c] ;  /* 0x0000df00ff017b82 */ /* 0x000e220000000800 */
[----:B------:R-:W1:Y:S01]  /*0010*/  S2R R66, SR_TID.X ;  /* 0x0000000000427919 */ /* 0x000e620000002100 */
[----:B------:R-:W2:Y:S01]  /*0020*/  LDCU.64 UR20, c[0x0][0x358] ;  /* 0x00006b00ff1477ac */ /* 0x000ea20008000a00 */
[----:B-1----:R-:W-:-:S13]  /*0030*/  ISETP.GE.U32.AND P0, PT, R66, 0x20, PT ;  /* 0x000000204200780c */ /* 0x002fda0003f06070 */
[----:B------:R-:W-:Y:S02]  /*0040*/  VOTEU.ANY UP0, P0 ;  /* 0x0000000000ff7886 */ /* 0x000fe40000000100 */
[----:B0-2---:R-:W-:Y:S05]  /*0050*/  BRA.U UP0, `(.L_x_0) ;  /* 0x0000000100b87547 */ /* 0x005fea000b800000 */
[----:B------:R-:W0:Y:S01]  /*0060*/  S2UR UR6, SR_CgaCtaId ;  /* 0x00000000000679c3 */ /* 0x000e220000008800 */
[----:B------:R-:W-:Y:S01]  /*0070*/  NOP ;  /* 0x0000000000007918 */ /* 0x000fe20000000000 */
[----:B------:R-:W-:Y:S02]  /*0080*/  UMOV UR4, 0x40 ;  /* 0x0000004000047882 */ /* 0x000fe40000000000 */
[----:B0-----:R-:W-:-:S09]  /*0090*/  ULEA UR4, UR6, UR4, 0x18 ;  /* 0x0000000406047291 */ /* 0x001fd2000f8ec0ff */
[----:B------:R-:W0:Y:S01]  /*00a0*/  LDS.U8 R0, [UR4] ;  /* 0x00000004ff007984 */ /* 0x000e220008000000 */
[----:B------:R-:W-:Y:S02]  /*00b0*/  UMOV UR4, 0x400 ;  /* 0x0000040000047882 */ /* 0x000fe40000000000 */
[----:B------:R-:W-:Y:S01]  /*00c0*/  ULEA UR4, UR6, UR4, 0x18 ;  /* 0x0000000406047291 */ /* 0x000fe2000f8ec0ff */
[----:B0-----:R-:W-:-:S13]  /*00d0*/  ISETP.NE.AND P0, PT, R0, RZ, PT ;  /* 0x000000ff0000720c */ /* 0x001fda0003f05270 */
[----:B------:R-:W-:Y:S05]  /*00e0*/  @P0 BRA `(.L_x_1) ;  /* 0x00000000007c0947 */ /* 0x000fea0003800000 */
[----:B------:R-:W-:-:S13]  /*00f0*/  ELECT P0, URZ, PT ;  /* 0x0000000000ff782f */ /* 0x000fda0003800000 */
[----:B------:R-:W-:Y:S05]  /*0100*/  @!P0 BRA `(.L_x_2) ;  /* 0x0000000000848947 */ /* 0x000fea0003800000 */
[----:B------:R-:W-:Y:S01]  /*0110*/  UMOV UR5, 0x2 ;  /* 0x0000000200057882 */ /* 0x000fe20000000000 */
[----:B------:R-:W-:Y:S02]  /*0120*/  IMAD.MOV.U32 R4, RZ, RZ, 0x1 ;  /* 0x00000001ff047424 */ /* 0x000fe400078e00ff */
[----:B------:R-:W-:Y:S02]  /*0130*/  IMAD.MOV.U32 R5, RZ, RZ, 0x3 ;  /* 0x00000003ff057424 */ /* 0x000fe400078e00ff */
[----:B------:R-:W-:Y:S04]  /*0140*/  DEPBAR.LE SB0, 0x36 ;  /* 0x00008d800000791a */ /* 0x000fe80000000000 */
[----:B------:R-:W0:Y:S02]  /*0150*/  UTCATOMSWS.FIND_AND_SET.ALIGN UP1, UR5, UR5 ;  /* 0x00000005000575e3 */ /* 0x000e240008020800 */
[----:B0-----:R-:W-:-:S04]  /*0160*/  PLOP3.LUT P0, PT, PT, PT, UP1, 0x80, 0x8 ;  /* 0x000000000008781c */ /* 0x001fc80003f0f018 */
[----:B------:R-:W-:-:S04]  /*0170*/  SEL R0, RZ, 0xffffffff, !P0 ;  /* 0xffffffffff007807 */ /* 0x000fc80004000000 */
[----:B------:R-:W-:Y:S01]  /*0180*/  ISETP.NE.AND P0, PT, R0, RZ, PT ;  /* 0x000000ff0000720c */ /* 0x000fe20003f05270 */
[----:B------:R-:W-:-:S12]  /*0190*/  IMAD.U32 R0, RZ, RZ, UR5 ;  /* 0x00000005ff007e24 */ /* 0x000fd8000f8e00ff */
[----:B------:R-:W-:Y:S05]  /*01a0*/  @P0 BRA `(.L_x_3) ;  /* 0x0000000000240947 */ /* 0x000fea0003800000 */
.L_x_4:
[----:B------:R-:W-:Y:S05]  /*01b0*/  NANOSLEEP 0x64 ;  /* 0x000000640000795d */ /* 0x000fea0003800000 */
[----:B------:R-:W-:-:S05]  /*01c0*/  UMOV UR5, 0x2 ;  /* 0x0000000200057882 */ /* 0x000fca0000000000 */
[----:B------:R-:W-:Y:S04]  /*01d0*/  DEPBAR.LE SB0, 0x36 ;  /* 0x00008d800000791a */ /* 0x000fe80000000000 */
[----:B------:R-:W0:Y:S02]  /*01e0*/  UTCATOMSWS.FIND_AND_SET.ALIGN UP1, UR5, UR5 ;  /* 0x00000005000575e3 */ /* 0x000e240008020800 */
[----:B0-----:R-:W-:-:S04]  /*01f0*/  PLOP3.LUT P0, PT, PT, PT, UP1, 0x80, 0x8 ;  /* 0x000000000008781c */ /* 0x001fc80003f0f018 */
[----:B------:R-:W-:-:S04]  /*0200*/  SEL R0, RZ, 0xffffffff, !P0 ;  /* 0xffffffffff007807 */ /* 0x000fc80004000000 */
[----:B------:R-:W-:Y:S01]  /*0210*/  ISETP.NE.AND P0, PT, R0, RZ, PT ;  /* 0x000000ff0000720c */ /* 0x000fe20003f05270 */
[----:B------:R-:W-:-:S12]  /*0220*/  IMAD.U32 R0, RZ, RZ, UR5 ;  /* 0x00000005ff007e24 */ /* 0x000fd8000f8e00ff */
[----:B------:R-:W-:Y:S05]  /*0230*/  @!P0 BRA `(.L_x_4) ;  /* 0xfffffffc00dc8947 */ /* 0x000fea000383ffff */
.L_x_3:
[C---:B------:R-:W-:Y:S01]  /*0240*/  VIADD R3, R0.reuse, 0x10 ;  /* 0x0000001000037836 */ /* 0x040fe20000000000 */
[----:B------:R-:W-:Y:S01]  /*0250*/  UMOV UR5, 0x50 ;  /* 0x0000005000057882 */ /* 0x000fe20000000000 */
[----:B------:R-:W-:Y:S01]  /*0260*/  SHF.L.U32 R2, R5, R0, RZ ;  /* 0x0000000005027219 */ /* 0x000fe200000006ff */
[----:B------:R-:W-:Y:S01]  /*0270*/  ULEA UR5, UR6, UR5, 0x18 ;  /* 0x0000000506057291 */ /* 0x000fe2000f8ec0ff */
[----:B------:R-:W-:Y:S01]  /*0280*/  IMAD.SHL.U32 R0, R0, 0x20, RZ ;  /* 0x0000002000007824 */ /* 0x000fe200078e00ff */
[----:B------:R-:W-:-:S04]  /*0290*/  SHF.L.U32 R3, R4, R3, RZ ;  /* 0x0000000304037219 */ /* 0x000fc800000006ff */
[----:B------:R-:W-:-:S05]  /*02a0*/  LOP3.LUT R2, R3, R2, RZ, 0xfc, !PT ;  /* 0x0000000203027212 */ /* 0x000fca00078efcff */
[----:B------:R0:W-:Y:S04]  /*02b0*/  ATOMS.OR RZ, [UR5], R2 ;  /* 0x00000002ffff798c */ /* 0x0001e8000b000005 */
[----:B------:R0:W-:Y:S01]  /*02c0*/  STS [UR4], R0 ;  /* 0x00000000ff007988 */ /* 0x0001e20008000804 */
[----:B------:R-:W-:Y:S05]  /*02d0*/  BRA `(.L_x_2) ;  /* 0x0000000000107947 */ /* 0x000fea0003800000 */
.L_x_1:
[----:B------:R-:W-:Y:S01]  /*02e0*/  IMAD.MOV.U32 R0, RZ, RZ, -0x1 ;  /* 0xffffffffff007424 */ /* 0x000fe200078e00ff */
[----:B------:R-:W-:-:S04]  /*02f0*/  MOV R2, 0x320 ;  /* 0x0000032000027802 */ /* 0x000fc80000000f00 */
[----:B------:R0:W-:Y:S03]  /*0300*/  STS [UR4], R0 ;  /* 0x00000000ff007988 */ /* 0x0001e60008000804 */
[----:B0-----:R-:W-:Y:S05]  /*0310*/  CALL.REL.NOINC `($__internal_1_$__cuda_sm10x_tcgen05_guardrail_trap_phase_invalid_during_alloc) ;  /* 0x0000007000b07944 */ /* 0x001fea0003c00000 */
.L_x_2:
[----:B------:R-:W-:Y:S05]  /*0320*/  WARPSYNC.ALL ;  /* 0x0000000000007948 */ /* 0x000fea0003800000 */
[----:B------:R-:W-:Y:S01]  /*0330*/  NOP ;  /* 0x0000000000007918 */ /* 0x000fe20000000000 */
.L_x_0:
[----:B------:R-:W1:Y:S01]  /*0340*/  LDC.64 R92, c[0x0][0x398] ;  /* 0x0000e600ff5c7b82 */ /* 0x000e620000000a00 */
[----:B------:R-:W2:Y:S01]  /*0350*/  S2R R6, SR_CTAID.X ;  /* 0x0000000000067919 */ /* 0x000ea20000002500 */
[----:B------:R-:W-:Y:S01]  /*0360*/  UMOV UR9, 0x400 ;  /* 0x0000040000097882 */ /* 0x000fe20000000000 */
[----:B------:R-:W-:Y:S01]  /*0370*/  SHF.R.U32.HI R148, RZ, 0x5, R66 ;  /* 0x00000005ff947819 */ /* 0x000fe20000011642 */
[----:B------:R-:W3:Y:S01]  /*0380*/  LDCU.128 UR12, c[0x0][0x380] ;  /* 0x00007000ff0c77ac */ /* 0x000ee20008000c00 */
[----:B------:R-:W-:-:S03]  /*0390*/  PRMT R169, RZ, 0x7610, R169 ;  /* 0x00007610ffa97816 */ /* 0x000fc600000000a9 */
[----:B------:R-:W4:Y:S01]  /*03a0*/  S2UR UR4, SR_CgaCtaId ;  /* 0x00000000000479c3 */ /* 0x000f220000008800 */
[----:B------:R-:W-:Y:S01]  /*03b0*/  UMOV UR6, 0x1 ;  /* 0x0000000100067882 */ /* 0x000fe20000000000 */
[----:B01----:R-:W-:Y:S01]  /*03c0*/  VIADD R0, R93, 0x3f ;  /* 0x0000003f5d007836 */ /* 0x003fe20000000000 */
[----:B------:R-:W-:Y:S02]  /*03d0*/  IABS R75, R92 ;  /* 0x0000005c004b7213 */ /* 0x000fe40000000000 */
[----:B------:R-:W-:Y:S02]  /*03e0*/  LOP3.LUT R118, RZ, R93, RZ, 0x33, !PT ;  /* 0x0000005dff767212 */ /* 0x000fe400078e33ff */
[----:B------:R-:W-:Y:S01]  /*03f0*/  SHF.R.S32.HI R3, RZ, 0x1f, R0 ;  /* 0x0000001fff037819 */ /* 0x000fe20000011400 */
[----:B----4-:R-:W-:-:S03]  /*0400*/  ULEA UR9, UR4, UR9, 0x18 ;  /* 0x0000000904097291 */ /* 0x010fc6000f8ec0ff */
[----:B------:R-:W-:Y:S02]  /*0410*/  LEA.HI R3, R3, R0, RZ, 0x6 ;  /* 0x0000000003037211 */ /* 0x000fe400078f30ff */
[----:B--2---:R-:W-:Y:S01]  /*0420*/  IABS R8, R6 ;  /* 0x0000000600087213 */ /* 0x004fe20000000000 */
[----:B------:R-:W-:Y:S01]  /*0430*/  UIADD3 UR11, UPT, UPT, UR9, 0x8000, URZ ;  /* 0x00008000090b7890 */ /* 0x000fe2000fffe0ff */
[----:B------:R-:W-:-:S04]  /*0440*/  SHF.R.S32.HI R5, RZ, 0x6, R3 ;  /* 0x00000006ff057819 */ /* 0x000fc80000011403 */
[-C--:B------:R-:W-:Y:S02]  /*0450*/  IABS R7, R5.reuse ;  /* 0x0000000500077213 */ /* 0x080fe40000000000 */
[----:B------:R-:W-:Y:S02]  /*0460*/  IABS R10, R5 ;  /* 0x00000005000a7213 */ /* 0x000fe40000000000 */
[----:B------:R-:W0:Y:S08]  /*0470*/  I2F.RP R0, R7 ;  /* 0x0000000700007306 */ /* 0x000e300000209400 */
[----:B0-----:R-:W0:Y:S02]  /*0480*/  MUFU.RCP R0, R0 ;  /* 0x0000000000007308 */ /* 0x001e240000001000 */
[----:B0-----:R-:W-:-:S02]  /*0490*/  VIADD R2, R0, 0xffffffe ;  /* 0x0ffffffe00027836 */ /* 0x001fc40000000000 */
[----:B------:R-:W-:-:S04]  /*04a0*/  IMAD.MOV R0, RZ, RZ, -R10 ;  /* 0x000000ffff007224 */ /* 0x000fc800078e0a0a */
[----:B------:R0:W1:Y:S02]  /*04b0*/  F2I.FTZ.U32.TRUNC.NTZ R3, R2 ;  /* 0x0000000200037305 */ /* 0x000064000021f000 */
[----:B0-----:R-:W-:Y:S02]  /*04c0*/  IMAD.MOV.U32 R2, RZ, RZ, RZ ;  /* 0x000000ffff027224 */ /* 0x001fe400078e00ff */
[----:B-1----:R-:W-:-:S04]  /*04d0*/  IMAD.MOV R4, RZ, RZ, -R3 ;  /* 0x000000ffff047224 */ /* 0x002fc800078e0a03 */
[----:B------:R-:W-:Y:S02]  /*04e0*/  IMAD R9, R4, R7, RZ ;  /* 0x0000000704097224 */ /* 0x000fe400078e02ff */
[----:B------:R-:W-:Y:S02]  /*04f0*/  IMAD.MOV.U32 R4, RZ, RZ, R8 ;  /* 0x000000ffff047224 */ /* 0x000fe400078e0008 */
[----:B------:R-:W-:-:S06]  /*0500*/  IMAD.HI.U32 R3, R3, R9, R2 ;  /* 0x0000000903037227 */ /* 0x000fcc00078e0002 */
[----:B------:R-:W-:-:S04]  /*0510*/  IMAD.HI.U32 R3, R3, R4, RZ ;  /* 0x0000000403037227 */ /* 0x000fc800078e00ff */
[----:B------:R-:W-:Y:S01]  /*0520*/  IMAD R0, R3, R0, R4 ;  /* 0x0000000003007224 */ /* 0x000fe200078e0204 */
[----:B------:R-:W-:Y:S01]  /*0530*/  IABS R4, R93 ;  /* 0x0000005d00047213 */ /* 0x000fe20000000000 */
[----:B------:R-:W-:Y:S03]  /*0540*/  BAR.SYNC.DEFER_BLOCKING 0x0 ;  /* 0x0000000000007b1d */ /* 0x000fe60000010000 */
[----:B------:R-:W-:-:S13]  /*0550*/  ISETP.GT.U32.AND P1, PT, R7, R0, PT ;  /* 0x000000000700720c */ /* 0x000fda0003f24070 */
[----:B------:R-:W-:Y:S02]  /*0560*/  @!P1 IMAD.IADD R0, R0, 0x1, -R7 ;  /* 0x0000000100009824 */ /* 0x000fe400078e0a07 */
[----:B------:R-:W-:Y:S01]  /*0570*/  @!P1 VIADD R3, R3, 0x1 ;  /* 0x0000000103039836 */ /* 0x000fe20000000000 */
[----:B------:R-:W-:Y:S02]  /*0580*/  ISETP.NE.AND P1, PT, R5, RZ, PT ;  /* 0x000000ff0500720c */ /* 0x000fe40003f25270 */
[----:B------:R-:W-:Y:S02]  /*0590*/  ISETP.GE.U32.AND P0, PT, R0, R7, PT ;  /* 0x000000070000720c */ /* 0x000fe40003f06070 */
[----:B------:R-:W-:-:S04]  /*05a0*/  LOP3.LUT R0, R6, R5, RZ, 0x3c, !PT ;  /* 0x0000000506007212 */ /* 0x000fc800078e3cff */
[----:B------:R-:W-:Y:S01]  /*05b0*/  ISETP.GE.AND P2, PT, R0, RZ, PT ;  /* 0x000000ff0000720c */ /* 0x000fe20003f46270 */
[----:B------:R-:W-:-:S06]  /*05c0*/  VIADD R0, R92, 0x3f ;  /* 0x0000003f5c007836 */ /* 0x000fcc0000000000 */
[----:B------:R-:W-:-:S04]  /*05d0*/  @P0 VIADD R3, R3, 0x1 ;  /* 0x0000000103030836 */ /* 0x000fc80000000000 */
[----:B------:R-:W-:Y:S01]  /*05e0*/  IMAD.MOV.U32 R18, RZ, RZ, R3 ;  /* 0x000000ffff127224 */ /* 0x000fe200078e0003 */
[----:B------:R-:W-:-:S03]  /*05f0*/  SHF.R.S32.HI R3, RZ, 0x1f, R0 ;  /* 0x0000001fff037819 */ /* 0x000fc60000011400 */
[----:B------:R-:W-:Y:S01]  /*0600*/  @!P2 IMAD.MOV R18, RZ, RZ, -R18 ;  /* 0x000000ffff12a224 */ /* 0x000fe200078e0a12 */
[----:B------:R-:W-:Y:S02]  /*0610*/  LEA.HI R3, R3, R0, RZ, 0x6 ;  /* 0x0000000003037211 */ /* 0x000fe400078f30ff */
[----:B------:R-:W-:-:S04]  /*0620*/  @!P1 LOP3.LUT R18, RZ, R5, RZ, 0x33, !PT ;  /* 0x00000005ff129212 */ /* 0x000fc800078e33ff */
[----:B------:R-:W-:Y:S01]  /*0630*/  LEA.HI.SX32 R3, R3, -R18, 0x1a ;  /* 0x8000001203037211 */ /* 0x000fe200078fd2ff */
[----:B------:R-:W-:-:S03]  /*0640*/  IMAD.MOV R7, RZ, RZ, -R18 ;  /* 0x000000ffff077224 */ /* 0x000fc600078e0a12 */
[----:B------:R-:W-:Y:S01]  /*0650*/  VIMNMX R11, PT, PT, R3, 0x1, PT ;  /* 0x00000001030b7848 */ /* 0x000fe20003fe0100 */
[----:B------:R-:W-:Y:S02]  /*0660*/  IMAD R8, R5, R7, R6 ;  /* 0x0000000705087224 */ /* 0x000fe400078e0206 */
[----:B------:R-:W0:Y:S01]  /*0670*/  I2F.RP R5, R4 ;  /* 0x0000000400057306 */ /* 0x000e220000209400 */
[-C--:B------:R-:W-:Y:S02]  /*0680*/  IABS R9, R11.reuse ;  /* 0x0000000b00097213 */ /* 0x080fe40000000000 */
[----:B------:R-:W-:-:S05]  /*0690*/  IABS R6, R11 ;  /* 0x0000000b00067213 */ /* 0x000fca0000000000 */
[----:B------:R-:W1:Y:S08]  /*06a0*/  I2F.RP R0, R9 ;  /* 0x0000000900007306 */ /* 0x000e700000209400 */
[----:B0-----:R-:W-:Y:S08]  /*06b0*/  MUFU.RCP R5, R5 ;  /* 0x0000000500057308 */ /* 0x001ff00000001000 */
[----:B-1----:R-:W0:Y:S02]  /*06c0*/  MUFU.RCP R0, R0 ;  /* 0x0000000000007308 */ /* 0x002e240000001000 */
[----:B0-----:R-:W-:Y:S01]  /*06d0*/  VIADD R2, R0, 0xffffffe ;  /* 0x0ffffffe00027836 */ /* 0x001fe20000000000 */
[----:B------:R-:W-:-:S05]  /*06e0*/  IABS R0, R8 ;  /* 0x0000000800007213 */ /* 0x000fca0000000000 */
[----:B------:R0:W1:Y:S02]  /*06f0*/  F2I.FTZ.U32.TRUNC.NTZ R3, R2 ;  /* 0x0000000200037305 */ /* 0x000064000021f000 */
[----:B0-----:R-:W-:Y:S02]  /*0700*/  IMAD.MOV.U32 R2, RZ, RZ, RZ ;  /* 0x000000ffff027224 */ /* 0x001fe400078e00ff */
[----:B-1----:R-:W-:-:S04]  /*0710*/  IMAD.MOV R10, RZ, RZ, -R3 ;  /* 0x000000ffff0a7224 */ /* 0x002fc800078e0a03 */
[----:B------:R-:W-:-:S04]  /*0720*/  IMAD R7, R10, R9, RZ ;  /* 0x000000090a077224 */ /* 0x000fc800078e02ff */
[----:B------:R-:W-:Y:S02]  /*0730*/  IMAD.HI.U32 R2, R3, R7, R2 ;  /* 0x0000000703027227 */ /* 0x000fe400078e0002 */
[----:B------:R-:W0:Y:S02]  /*0740*/  I2F.RP R3, R75 ;  /* 0x0000004b00037306 */ /* 0x000e240000209400 */
[----:B------:R-:W-:Y:S02]  /*0750*/  IMAD.MOV.U32 R7, RZ, RZ, R0 ;  /* 0x000000ffff077224 */ /* 0x000fe400078e0000 */
[----:B------:R-:W-:Y:S02]  /*0760*/  IMAD.MOV R0, RZ, RZ, -R6 ;  /* 0x000000ffff007224 */ /* 0x000fe400078e0a06 */
[----:B------:R-:W-:-:S04]  /*0770*/  IMAD.HI.U32 R2, R2, R7, RZ ;  /* 0x0000000702027227 */ /* 0x000fc800078e00ff */
[----:B------:R-:W-:Y:S02]  /*0780*/  IMAD R0, R2, R0, R7 ;  /* 0x0000000002007224 */ /* 0x000fe400078e0207 */
[----:B------:R-:W-:Y:S01]  /*0790*/  VIADD R6, R5, 0xffffffe ;  /* 0x0ffffffe05067836 */ /* 0x000fe20000000000 */
[----:B------:R-:W-:Y:S02]  /*07a0*/  SHF.R.U32.HI R5, RZ, 0x6, R66 ;  /* 0x00000006ff057819 */ /* 0x000fe40000011642 */
[----:B------:R-:W-:Y:S01]  /*07b0*/  ISETP.GT.U32.AND P1, PT, R9, R0, PT ;  /* 0x000000000900720c */ /* 0x000fe20003f24070 */
[----:B0-----:R-:W0:Y:S01]  /*07c0*/  MUFU.RCP R3, R3 ;  /* 0x0000000300037308 */ /* 0x001e220000001000 */
[----:B------:R-:W-:-:S04]  /*07d0*/  SGXT.U32 R5, R5, 0x1 ;  /* 0x000000010505781a */ /* 0x000fc80000000000 */
[C---:B------:R-:W-:Y:S02]  /*07e0*/  LOP3.LUT R229, R5.reuse, 0x8, RZ, 0xfc, !PT ;  /* 0x0000000805e57812 */ /* 0x040fe400078efcff */
[----:B------:R-:W-:Y:S01]  /*07f0*/  LOP3.LUT R227, R5, 0xa, RZ, 0xfc, !PT ;  /* 0x0000000a05e37812 */ /* 0x000fe200078efcff */
[----:B------:R1:W2:Y:S04]  /*0800*/  F2I.FTZ.U32.TRUNC.NTZ R7, R6 ;  /* 0x0000000600077305 */ /* 0x0002a8000021f000 */
[----:B------:R-:W-:Y:S02]  /*0810*/  @!P1 IMAD.IADD R0, R0, 0x1, -R9 ;  /* 0x0000000100009824 */ /* 0x000fe400078e0a09 */
[----:B------:R-:W-:Y:S01]  /*0820*/  @!P1 VIADD R2, R2, 0x1 ;  /* 0x0000000102029836 */ /* 0x000fe20000000000 */
[----:B------:R-:W-:-:S02]  /*0830*/  ISETP.NE.AND P1, PT, R11, RZ, PT ;  /* 0x000000ff0b00720c */ /* 0x000fc40003f25270 */
[----:B------:R-:W-:Y:S01]  /*0840*/  ISETP.GE.U32.AND P0, PT, R0, R9, PT ;  /* 0x000000090000720c */ /* 0x000fe20003f06070 */
[----:B0-----:R-:W-:Y:S01]  /*0850*/  VIADD R3, R3, 0xffffffe ;  /* 0x0ffffffe03037836 */ /* 0x001fe20000000000 */
[----:B------:R-:W-:Y:S01]  /*0860*/  LOP3.LUT R0, R8, R11, RZ, 0x3c, !PT ;  /* 0x0000000b08007212 */ /* 0x000fe200078e3cff */
[----:B-1----:R-:W-:-:S03]  /*0870*/  IMAD.MOV.U32 R6, RZ, RZ, RZ ;  /* 0x000000ffff067224 */ /* 0x002fc600078e00ff */
[----:B------:R-:W-:Y:S01]  /*0880*/  ISETP.GE.AND P2, PT, R0, RZ, PT ;  /* 0x000000ff0000720c */ /* 0x000fe20003f46270 */
[--C-:B--2---:R-:W-:Y:S01]  /*0890*/  IMAD.MOV R9, RZ, RZ, -R7.reuse ;  /* 0x000000ffff097224 */ /* 0x104fe200078e0a07 */
[----:B------:R-:W0:Y:S03]  /*08a0*/  F2I.FTZ.U32.TRUNC.NTZ R3, R3 ;  /* 0x0000000300037305 */ /* 0x000e26000021f000 */
[----:B------:R-:W-:Y:S02]  /*08b0*/  IMAD R9, R9, R4, RZ ;  /* 0x0000000409097224 */ /* 0x000fe400078e02ff */
[----:B------:R-:W-:Y:S02]  /*08c0*/  @P0 VIADD R2, R2, 0x1 ;  /* 0x0000000102020836 */ /* 0x000fe40000000000 */
[----:B------:R-:W-:-:S04]  /*08d0*/  IMAD.HI.U32 R7, R7, R9, R6 ;  /* 0x0000000907077227 */ /* 0x000fc800078e0006 */
[----:B------:R-:W-:Y:S01]  /*08e0*/  @!P2 IMAD.MOV R2, RZ, RZ, -R2 ;  /* 0x000000ffff02a224 */ /* 0x000fe200078e0a02 */
[----:B------:R-:W-:Y:S01]  /*08f0*/  @!P1 LOP3.LUT R2, RZ, R11, RZ, 0x33, !PT ;  /* 0x0000000bff029212 */ /* 0x000fe200078e33ff */
[----:B0-----:R-:W-:-:S04]  /*0900*/  IMAD.MOV R20, RZ, RZ, -R3 ;  /* 0x000000ffff147224 */ /* 0x001fc800078e0a03 */
[----:B------:R-:W-:Y:S02]  /*0910*/  IMAD.SHL.U32 R10, R2, 0x40, RZ ;  /* 0x00000040020a7824 */ /* 0x000fe400078e00ff */
[----:B------:R-:W-:Y:S02]  /*0920*/  IMAD.MOV R0, RZ, RZ, -R2 ;  /* 0x000000ffff007224 */ /* 0x000fe400078e0a02 */
[----:B------:R-:W-:Y:S01]  /*0930*/  IMAD.MOV.U32 R2, RZ, RZ, RZ ;  /* 0x000000ffff027224 */ /* 0x000fe200078e00ff */
[C-C-:B------:R-:W-:Y:S01]  /*0940*/  LOP3.LUT R64, R10.reuse, 0x2, R5.reuse, 0xfe, !PT ;  /* 0x000000020a407812 */ /* 0x140fe200078efe05 */
[----:B------:R-:W-:Y:S01]  /*0950*/  IMAD R0, R11, R0, R8 ;  /* 0x000000000b007224 */ /* 0x000fe200078e0208 */
[----:B------:R-:W-:Y:S01]  /*0960*/  LOP3.LUT R65, R10, R5, RZ, 0xfc, !PT ;  /* 0x000000050a417212 */ /* 0x000fe200078efcff */
[----:B------:R-:W-:Y:S01]  /*0970*/  IMAD R11, R20, R75, RZ ;  /* 0x0000004b140b7224 */ /* 0x000fe200078e02ff */
[C---:B------:R-:W-:Y:S02]  /*0980*/  LOP3.LUT R63, R10.reuse, 0x4, R5, 0xfe, !PT ;  /* 0x000000040a3f7812 */ /* 0x040fe400078efe05 */
[----:B------:R-:W-:Y:S01]  /*0990*/  IABS R14, R64 ;  /* 0x00000040000e7213 */ /* 0x000fe20000000000 */
[----:B------:R-:W-:Y:S01]  /*09a0*/  IMAD.HI.U32 R2, R3, R11, R2 ;  /* 0x0000000b03027227 */ /* 0x000fe200078e0002 */
[----:B------:R-:W-:-:S02]  /*09b0*/  LOP3.LUT R60, R10, 0xa, R5, 0xfe, !PT ;  /* 0x0000000a0a3c7812 */ /* 0x000fc400078efe05 */
[----:B------:R-:W-:Y:S01]  /*09c0*/  IABS R12, R65 ;  /* 0x00000041000c7213 */ /* 0x000fe20000000000 */
[C---:B------:R-:W-:Y:S01]  /*09d0*/  IMAD.HI.U32 R8, R7.reuse, R14, RZ ;  /* 0x0000000e07087227 */ /* 0x040fe200078e00ff */
[----:B------:R-:W-:Y:S02]  /*09e0*/  IABS R16, R63 ;  /* 0x0000003f00107213 */ /* 0x000fe40000000000 */
[----:B------:R-:W-:Y:S01]  /*09f0*/  IABS R21, R60 ;  /* 0x0000003c00157213 */ /* 0x000fe20000000000 */
[C---:B------:R-:W-:Y:S01]  /*0a00*/  IMAD.HI.U32 R6, R7.reuse, R12, RZ ;  /* 0x0000000c07067227 */ /* 0x040fe200078e00ff */
[C-C-:B------:R-:W-:Y:S02]  /*0a10*/  LOP3.LUT R55, R10.reuse, 0x14, R5.reuse, 0xfe, !PT ;  /* 0x000000140a377812 */ /* 0x140fe400078efe05 */
[C-C-:B------:R-:W-:Y:S01]  /*0a20*/  LOP3.LUT R58, R10.reuse, 0xe, R5.reuse, 0xfe, !PT ;  /* 0x0000000e0a3a7812 */ /* 0x140fe200078efe05 */
[----:B------:R-:W-:Y:S01]  /*0a30*/  IMAD.HI.U32 R9, R7, R16, RZ ;  /* 0x0000001007097227 */ /* 0x000fe200078e00ff */
[----:B------:R-:W-:-:S02]  /*0a40*/  LOP3.LUT R62, R10, 0x6, R5, 0xfe, !PT ;  /* 0x000000060a3e7812 */ /* 0x000fc400078efe05 */
[----:B------:R-:W-:Y:S01]  /*0a50*/  IABS R31, R55 ;  /* 0x00000037001f7213 */ /* 0x000fe20000000000 */
[----:B------:R-:W-:Y:S01]  /*0a60*/  IMAD.MOV R15, RZ, RZ, -R8 ;  /* 0x000000ffff0f7224 */ /* 0x000fe200078e0a08 */
[C-C-:B------:R-:W-:Y:S01]  /*0a70*/  LOP3.LUT R61, R10.reuse, 0x8, R5.reuse, 0xfe, !PT ;  /* 0x000000080a3d7812 */ /* 0x140fe200078efe05 */
[C---:B------:R-:W-:Y:S01]  /*0a80*/  IMAD.HI.U32 R8, R7.reuse, R21, RZ ;  /* 0x0000001507087227 */ /* 0x040fe200078e00ff */
[----:B------:R-:W-:Y:S02]  /*0a90*/  IABS R25, R58 ;  /* 0x0000003a00197213 */ /* 0x000fe40000000000 */
[----:B------:R-:W-:Y:S01]  /*0aa0*/  IABS R19, R61 ;  /* 0x0000003d00137213 */ /* 0x000fe20000000000 */
[----:B------:R-:W-:Y:S01]  /*0ab0*/  IMAD.MOV R13, RZ, RZ, -R6 ;  /* 0x000000ffff0d7224 */ /* 0x000fe200078e0a06 */
[C---:B------:R-:W-:Y:S01]  /*0ac0*/  LOP3.LUT R50, R10.reuse, 0x1e, R5, 0xfe, !PT ;  /* 0x0000001e0a327812 */ /* 0x040fe200078efe05 */
[----:B------:R-:W-:Y:S01]  /*0ad0*/  IMAD.MOV R17, RZ, RZ, -R9 ;  /* 0x000000ffff117224 */ /* 0x000fe200078e0a09 */
[C-C-:B------:R-:W-:Y:S01]  /*0ae0*/  LOP3.LUT R53, R10.reuse, 0x18, R5.reuse, 0xfe, !PT ;  /* 0x000000180a357812 */ /* 0x140fe200078efe05 */
[----:B------:R-:W-:Y:S01]  /*0af0*/  IMAD.MOV R8, RZ, RZ, -R8 ;  /* 0x000000ffff087224 */ /* 0x000fe200078e0a08 */
[----:B------:R-:W-:Y:S01]  /*0b00*/  LOP3.LUT R57, R10, 0x10, R5, 0xfe, !PT ;  /* 0x000000100a397812 */ /* 0x000fe200078efe05 */
[C---:B------:R-:W-:Y:S01]  /*0b10*/  IMAD R9, R4.reuse, R13, R12 ;  /* 0x0000000d04097224 */ /* 0x040fe200078e020c */
[----:B------:R-:W-:Y:S01]  /*0b20*/  IABS R71, R50 ;  /* 0x0000003200477213 */ /* 0x000fe20000000000 */
[C---:B------:R-:W-:Y:S01]  /*0b30*/  IMAD R13, R4.reuse, R17, R16 ;  /* 0x00000011040d7224 */ /* 0x040fe200078e0210 */
[----:B------:R-:W-:Y:S01]  /*0b40*/  IABS R17, R62 ;  /* 0x0000003e00117213 */ /* 0x000fe20000000000 */
[----:B------:R-:W-:Y:S01]  /*0b50*/  IMAD R21, R4, R8, R21 ;  /* 0x0000000804157224 */ /* 0x000fe200078e0215 */
[----:B------:R-:W-:Y:S01]  /*0b60*/  LOP3.LUT R56, R10, 0x12, R5, 0xfe, !PT ;  /* 0x000000120a387812 */ /* 0x000fe200078efe05 */
[----:B------:R-:W-:Y:S01]  /*0b70*/  IMAD R11, R4, R15, R14 ;  /* 0x0000000f040b7224 */ /* 0x000fe200078e020e */
[----:B------:R-:W-:Y:S01]  /*0b80*/  IABS R35, R53 ;  /* 0x0000003500237213 */ /* 0x000fe20000000000 */
[----:B------:R-:W-:Y:S01]  /*0b90*/  IMAD.HI.U32 R8, R7, R31, RZ ;  /* 0x0000001f07087227 */ /* 0x000fe200078e00ff */
[----:B------:R-:W-:-:S02]  /*0ba0*/  IABS R27, R57 ;  /* 0x00000039001b7213 */ /* 0x000fc40000000000 */
[----:B------:R-:W-:Y:S01]  /*0bb0*/  IABS R29, R56 ;  /* 0x00000038001d7213 */ /* 0x000fe20000000000 */
[C---:B------:R-:W-:Y:S01]  /*0bc0*/  IMAD.HI.U32 R14, R7.reuse, R25, RZ ;  /* 0x00000019070e7227 */ /* 0x040fe200078e00ff */
[C-C-:B------:R-:W-:Y:S02]  /*0bd0*/  LOP3.LUT R45, R10.reuse, 0x28, R5.reuse, 0xfe, !PT ;  /* 0x000000280a2d7812 */ /* 0x140fe400078efe05 */
[--C-:B------:R-:W-:Y:S01]  /*0be0*/  LOP3.LUT R48, R10, 0x22, R5.reuse, 0xfe, !PT ;  /* 0x000000220a307812 */ /* 0x100fe200078efe05 */
[----:B------:R-:W-:Y:S01]  /*0bf0*/  IMAD.IADD R3, R18, 0x1, R0 ;  /* 0x0000000112037824 */ /* 0x000fe200078e0200 */
[C-C-:B------:R-:W-:Y:S01]  /*0c00*/  LOP3.LUT R52, R10.reuse, 0x1a, R5.reuse, 0xfe, !PT ;  /* 0x0000001a0a347812 */ /* 0x140fe200078efe05 */
[C---:B------:R-:W-:Y:S01]  /*0c10*/  IMAD.HI.U32 R0, R7.reuse, R17, RZ ;  /* 0x0000001107007227 */ /* 0x040fe200078e00ff */
[----:B------:R-:W-:Y:S02]  /*0c20*/  IABS R91, R45 ;  /* 0x0000002d005b7213 */ /* 0x000fe40000000000 */
[----:B------:R-:W-:Y:S01]  /*0c30*/  LOP3.LUT R51, R10, 0x1c, R5, 0xfe, !PT ;  /* 0x0000001c0a337812 */ /* 0x000fe200078efe05 */
[----:B------:R-:W-:Y:S01]  /*0c40*/  IMAD.MOV R8, RZ, RZ, -R8 ;  /* 0x000000ffff087224 */ /* 0x000fe200078e0a08 */
[----:B------:R-:W-:Y:S01]  /*0c50*/  IABS R85, R48 ;  /* 0x0000003000557213 */ /* 0x000fe20000000000 */
[----:B------:R-:W-:Y:S01]  /*0c60*/  IMAD.HI.U32 R6, R7, R19, RZ ;  /* 0x0000001307067227 */ /* 0x000fe200078e00ff */
[----:B------:R-:W-:-:S02]  /*0c70*/  IABS R67, R52 ;  /* 0x0000003400437213 */ /* 0x000fc40000000000 */
[----:B------:R-:W-:Y:S01]  /*0c80*/  IABS R69, R51 ;  /* 0x0000003300457213 */ /* 0x000fe20000000000 */
[----:B------:R-:W-:Y:S01]  /*0c90*/  IMAD.MOV R14, RZ, RZ, -R14 ;  /* 0x000000ffff0e7224 */ /* 0x000fe200078e0a0e */
[C-C-:B------:R-:W-:Y:S01]  /*0ca0*/  LOP3.LUT R43, R10.reuse, 0x2c, R5.reuse, 0xfe, !PT ;  /* 0x0000002c0a2b7812 */ /* 0x140fe200078efe05 */
[----:B------:R-:W-:Y:S01]  /*0cb0*/  IMAD.MOV R0, RZ, RZ, -R0 ;  /* 0x000000ffff007224 */ /* 0x000fe200078e0a00 */
[----:B------:R-:W-:Y:S01]  /*0cc0*/  LOP3.LUT R47, R10, 0x24, R5, 0xfe, !PT ;  /* 0x000000240a2f7812 */ /* 0x000fe200078efe05 */
[----:B------:R-:W-:Y:S01]  /*0cd0*/  IMAD R31, R4, R8, R31 ;  /* 0x00000008041f7224 */ /* 0x000fe200078e021f */
[----:B------:R-:W-:Y:S01]  /*0ce0*/  LOP3.LUT R46, R10, 0x26, R5, 0xfe, !PT ;  /* 0x000000260a2e7812 */ /* 0x000fe200078efe05 */
[----:B------:R-:W-:Y:S01]  /*0cf0*/  IMAD.MOV R6, RZ, RZ, -R6 ;  /* 0x000000ffff067224 */ /* 0x000fe200078e0a06 */
[----:B------:R-:W-:Y:S01]  /*0d00*/  IABS R97, R43 ;  /* 0x0000002b00617213 */ /* 0x000fe20000000000 */
[----:B------:R-:W-:Y:S01]  /*0d10*/  IMAD R25, R4, R14, R25 ;  /* 0x0000000e04197224 */ /* 0x000fe200078e0219 */
[----:B------:R-:W-:Y:S01]  /*0d20*/  IABS R87, R47 ;  /* 0x0000002f00577213 */ /* 0x000fe20000000000 */
[----:B------:R-:W-:Y:S01]  /*0d30*/  IMAD.HI.U32 R8, R7, R71, RZ ;  /* 0x0000004707087227 */ /* 0x000fe200078e00ff */
[----:B------:R-:W-:-:S02]  /*0d40*/  IABS R89, R46 ;  /* 0x0000002e00597213 */ /* 0x000fc40000000000 */
[C-C-:B------:R-:W-:Y:S01]  /*0d50*/  LOP3.LUT R42, R10.reuse, 0x2e, R5.reuse, 0xfe, !PT ;  /* 0x0000002e0a2a7812 */ /* 0x140fe200078efe05 */
[C---:B------:R-:W-:Y:S01]  /*0d60*/  IMAD.HI.U32 R14, R7.reuse, R35, RZ ;  /* 0x00000023070e7227 */ /* 0x040fe200078e00ff */
[----:B------:R-:W-:Y:S02]  /*0d70*/  LOP3.LUT R40, R10, 0x32, R5, 0xfe, !PT ;  /* 0x000000320a287812 */ /* 0x000fe400078efe05 */
[----:B------:R-:W-:Y:S01]  /*0d80*/  IABS R99, R42 ;  /* 0x0000002a00637213 */ /* 0x000fe20000000000 */
[----:B------:R-:W-:Y:S01]  /*0d90*/  IMAD R17, R4, R0, R17 ;  /* 0x0000000004117224 */ /* 0x000fe200078e0211 */
[----:B------:R-:W-:Y:S01]  /*0da0*/  IABS R103, R40 ;  /* 0x0000002800677213 */ /* 0x000fe20000000000 */
[C---:B------:R-:W-:Y:S01]  /*0db0*/  IMAD.HI.U32 R0, R7.reuse, R27, RZ ;  /* 0x0000001b07007227 */ /* 0x040fe200078e00ff */
[----:B------:R-:W-:Y:S02]  /*0dc0*/  LOP3.LUT R59, R10, 0xc, R5, 0xfe, !PT ;  /* 0x0000000c0a3b7812 */ /* 0x000fe400078efe05 */
[C---:B------:R-:W-:Y:S01]  /*0dd0*/  ISETP.GT.U32.AND P5, PT, R4.reuse, R9, PT ;  /* 0x000000090400720c */ /* 0x040fe20003fa4070 */
[C---:B------:R-:W-:Y:S01]  /*0de0*/  IMAD R19, R4.reuse, R6, R19 ;  /* 0x0000000604137224 */ /* 0x040fe200078e0213 */
[----:B------:R-:W-:Y:S01]  /*0df0*/  IABS R23, R59 ;  /* 0x0000003b00177213 */ /* 0x000fe20000000000 */
[----:B------:R-:W-:Y:S01]  /*0e00*/  IMAD.MOV R8, RZ, RZ, -R8 ;  /* 0x000000ffff087224 */ /* 0x000fe200078e0a08 */
[C---:B------:R-:W-:Y:S01]  /*0e10*/  ISETP.GT.U32.AND P3, PT, R4.reuse, R13, PT ;  /* 0x0000000d0400720c */ /* 0x040fe20003f64070 */
[----:B------:R-:W-:Y:S01]  /*0e20*/  IMAD.HI.U32 R6, R7, R29, RZ ;  /* 0x0000001d07067227 */ /* 0x000fe200078e00ff */
[----:B------:R-:W-:-:S02]  /*0e30*/  ISETP.GT.U32.AND P4, PT, R4, R11, PT ;  /* 0x0000000b0400720c */ /* 0x000fc40003f84070 */
[C---:B------:R-:W-:Y:S01]  /*0e40*/  ISETP.GT.U32.AND P6, PT, R4.reuse, R19, PT ;  /* 0x000000130400720c */ /* 0x040fe20003fc4070 */
[----:B------:R-:W-:Y:S01]  /*0e50*/  IMAD.MOV R14, RZ, RZ, -R14 ;  /* 0x000000ffff0e7224 */ /* 0x000fe200078e0a0e */
[----:B------:R-:W-:Y:S01]  /*0e60*/  ISETP.GT.U32.AND P1, PT, R4, R21, PT ;  /* 0x000000150400720c */ /* 0x000fe20003f24070 */
        /* <DEDUP_REMOVED lines=9> */
[----:B------:R-:W-:-:S02]  /*0f00*/  LOP3.LUT R44, R10, 0x2a, R5, 0xfe, !PT ;  /* 0x0000002a0a2c7812 */ /* 0x000fc400078efe05 */
[C-C-:B------:R-:W-:Y:S01]  /*0f10*/  LOP3.LUT R39, R10.reuse, 0x34, R5.reuse, 0xfe, !PT ;  /* 0x000000340a277812 */ /* 0x140fe200078efe05 */
[C---:B------:R-:W-:Y:S01]  /*0f20*/  IMAD.HI.U32 R14, R7.reuse, R85, RZ ;  /* 0x00000055070e7227 */ /* 0x040fe200078e00ff */
[----:B------:R-:W-:Y:S02]  /*0f30*/  IABS R95, R44 ;  /* 0x0000002c005f7213 */ /* 0x000fe40000000000 */
[----:B------:R-:W-:Y:S01]  /*0f40*/  LOP3.LUT R41, R10, 0x30, R5, 0xfe, !PT ;  /* 0x000000300a297812 */ /* 0x000fe200078efe05 */
[----:B------:R-:W-:Y:S01]  /*0f50*/  IMAD R27, R4, R0, R27 ;  /* 0x00000000041b7224 */ /* 0x000fe200078e021b */
[----:B------:R-:W-:Y:S01]  /*0f60*/  IABS R105, R39 ;  /* 0x0000002700697213 */ /* 0x000fe20000000000 */
[C---:B------:R-:W-:Y:S01]  /*0f70*/  IMAD.HI.U32 R0, R7.reuse, R67, RZ ;  /* 0x0000004307007227 */ /* 0x040fe200078e00ff */
[----:B------:R-:W-:Y:S02]  /*0f80*/  IABS R101, R41 ;  /* 0x0000002900657213 */ /* 0x000fe40000000000 */
[----:B------:R-:W-:Y:S01]  /*0f90*/  LOP3.LUT R36, R10, 0x38, R5, 0xfe, !PT ;  /* 0x000000380a247812 */ /* 0x000fe200078efe05 */
[----:B------:R-:W-:Y:S01]  /*0fa0*/  IMAD R29, R4, R6, R29 ;  /* 0x00000006041d7224 */ /* 0x000fe200078e021d */
[----:B------:R-:W-:Y:S01]  /*0fb0*/  LOP3.LUT R37, R10, 0x36, R5, 0xfe, !PT ;  /* 0x000000360a257812 */ /* 0x000fe200078efe05 */
[----:B------:R-:W-:Y:S01]  /*0fc0*/  IMAD.MOV R8, RZ, RZ, -R8 ;  /* 0x000000ffff087224 */ /* 0x000fe200078e0a08 */
[----:B------:R-:W-:Y:S01]  /*0fd0*/  IABS R125, R36 ;  /* 0x00000024007d7213 */ /* 0x000fe20000000000 */
[----:B------:R-:W-:Y:S01]  /*0fe0*/  IMAD.HI.U32 R6, R7, R69, RZ ;  /* 0x0000004507067227 */ /* 0x000fe200078e00ff */
[----:B------:R-:W-:-:S03]  /*0ff0*/  IABS R123, R37 ;  /* 0x00000025007b7213 */ /* 0x000fc60000000000 */
[----:B------:R-:W-:Y:S02]  /*1000*/  IMAD.MOV R14, RZ, RZ, -R14 ;  /* 0x000000ffff0e7224 */ /* 0x000fe400078e0a0e */
[----:B------:R-:W-:Y:S02]  /*1010*/  IMAD.MOV R0, RZ, RZ, -R0 ;  /* 0x000000ffff007224 */ /* 0x000fe400078e0a00 */
[----:B------:R-:W-:Y:S01]  /*1020*/  IMAD R91, R4, R8, R91 ;  /* 0x00000008045b7224 */ /* 0x000fe200078e025b */
[----:B------:R-:W-:Y:S01]  /*1030*/  LOP3.LUT R8, R66, 0x3f, RZ, 0xc0, !PT ;  /* 0x0000003f42087812 */ /* 0x000fe200078ec0ff */
[----:B------:R-:W-:Y:S02]  /*1040*/  IMAD.MOV R6, RZ, RZ, -R6 ;  /* 0x000000ffff067224 */ /* 0x000fe400078e0a06 */
[----:B------:R-:W-:Y:S02]  /*1050*/  IMAD R85, R4, R14, R85 ;  /* 0x0000000e04557224 */ /* 0x000fe400078e0255 */
[----:B------:R-:W-:-:S04]  /*1060*/  IMAD.HI.U32 R14, R7, R97, RZ ;  /* 0x00000061070e7227 */ /* 0x000fc800078e00ff */
[----:B------:R-:W-:Y:S02]  /*1070*/  IMAD R67, R4, R0, R67 ;  /* 0x0000000004437224 */ /* 0x000fe400078e0243 */
[----:B------:R-:W-:-:S04]  /*1080*/  IMAD.HI.U32 R0, R7, R87, RZ ;  /* 0x0000005707007227 */ /* 0x000fc800078e00ff */
[----:B------:R-:W-:Y:S02]  /*1090*/  IMAD R69, R4, R6, R69 ;  /* 0x0000000604457224 */ /* 0x000fe400078e0245 */
[----:B------:R-:W-:-:S04]  /*10a0*/  IMAD.HI.U32 R6, R7, R89, RZ ;  /* 0x0000005907067227 */ /* 0x000fc800078e00ff */
[----:B------:R-:W-:Y:S02]  /*10b0*/  IMAD.MOV R14, RZ, RZ, -R14 ;  /* 0x000000ffff0e7224 */ /* 0x000fe400078e0a0e */
[----:B------:R-:W-:Y:S02]  /*10c0*/  IMAD R38, R3, 0x40, R8 ;  /* 0x0000004003267824 */ /* 0x000fe400078e0208 */
[----:B------:R-:W-:Y:S02]  /*10d0*/  IMAD.MOV R0, RZ, RZ, -R0 ;  /* 0x000000ffff007224 */ /* 0x000fe400078e0a00 */
[----:B------:R-:W-:Y:S02]  /*10e0*/  IMAD.MOV R6, RZ, RZ, -R6 ;  /* 0x000000ffff067224 */ /* 0x000fe400078e0a06 */
[C---:B------:R-:W-:Y:S01]  /*10f0*/  IMAD R97, R4.reuse, R14, R97 ;  /* 0x0000000e04617224 */ /* 0x040fe200078e0261 */
[----:B------:R-:W-:Y:S01]  /*1100*/  IABS R14, R38 ;  /* 0x00000026000e7213 */ /* 0x000fe20000000000 */
[----:B------:R-:W-:-:S02]  /*1110*/  IMAD R87, R4, R0, R87 ;  /* 0x0000000004577224 */ /* 0x000fc400078e0257 */
[----:B------:R-:W-:-:S04]  /*1120*/  IMAD.HI.U32 R0, R7, R99, RZ ;  /* 0x0000006307007227 */ /* 0x000fc800078e00ff */
[----:B------:R-:W-:Y:S02]  /*1130*/  IMAD R89, R4, R6, R89 ;  /* 0x0000000604597224 */ /* 0x000fe400078e0259 */
[----:B------:R-:W-:-:S04]  /*1140*/  IMAD.HI.U32 R6, R7, R103, RZ ;  /* 0x0000006707067227 */ /* 0x000fc800078e00ff */
[----:B------:R-:W-:-:S04]  /*1150*/  IMAD.HI.U32 R2, R2, R14, RZ ;  /* 0x0000000e02027227 */ /* 0x000fc800078e00ff */
[----:B------:R-:W-:Y:S02]  /*1160*/  IMAD.MOV R0, RZ, RZ, -R0 ;  /* 0x000000ffff007224 */ /* 0x000fe400078e0a00 */
[----:B------:R-:W-:Y:S02]  /*1170*/  IMAD.MOV R6, RZ, RZ, -R6 ;  /* 0x000000ffff067224 */ /* 0x000fe400078e0a06 */
[----:B------:R-:W-:Y:S02]  /*1180*/  IMAD.MOV R2, RZ, RZ, -R2 ;  /* 0x000000ffff027224 */ /* 0x000fe400078e0a02 */
[----:B------:R-:W-:Y:S01]  /*1190*/  IMAD R99, R4, R0, R99 ;  /* 0x0000000004637224 */ /* 0x000fe200078e0263 */
[----:B------:R-:W-:Y:S01]  /*11a0*/  LOP3.LUT R0, R10, 0x3e, R5, 0xfe, !PT ;  /* 0x0000003e0a007812 */ /* 0x000fe200078efe05 */
[----:B------:R-:W-:Y:S02]  /*11b0*/  IMAD R103, R4, R6, R103 ;  /* 0x0000000604677224 */ /* 0x000fe400078e0267 */
[----:B------:R-:W-:Y:S01]  /*11c0*/  IMAD R6, R75, R2, R14 ;  /* 0x000000024b067224 */ /* 0x000fe200078e020e */
[----:B------:R-:W-:Y:S01]  /*11d0*/  IABS R131, R0 ;  /* 0x0000000000837213 */ /* 0x000fe20000000000 */
[----:B------:R-:W-:Y:S01]  /*11e0*/  IMAD.HI.U32 R12, R7, R23, RZ ;  /* 0x00000017070c7227 */ /* 0x000fe200078e00ff */
[----:B------:R-:W-:-:S02]  /*11f0*/  LOP3.LUT R2, R10, 0x3c, R5, 0xfe, !PT ;  /* 0x0000003c0a027812 */ /* 0x000fc400078efe05 */
[----:B------:R-:W-:Y:S01]  /*1200*/  ISETP.GT.U32.AND P0, PT, R75, R6, PT ;  /* 0x000000064b00720c */ /* 0x000fe20003f04070 */
[----:B------:R-:W-:Y:S01]  /*1210*/  IMAD.HI.U32 R15, R7, R131, RZ ;  /* 0x00000083070f7227 */ /* 0x000fe200078e00ff */
[----:B------:R-:W-:-:S03]  /*1220*/  IABS R129, R2 ;  /* 0x0000000200817213 */ /* 0x000fc60000000000 */
[----:B------:R-:W-:Y:S02]  /*1230*/  IMAD.MOV R15, RZ, RZ, -R15 ;  /* 0x000000ffff0f7224 */ /* 0x000fe400078e0a0f */
[----:B------:R-:W-:Y:S02]  /*1240*/  IMAD.MOV R12, RZ, RZ, -R12 ;  /* 0x000000ffff0c7224 */ /* 0x000fe400078e0a0c */
[C---:B------:R-:W-:Y:S02]  /*1250*/  IMAD R131, R4.reuse, R15, R131 ;  /* 0x0000000f04837224 */ /* 0x040fe400078e0283 */
[----:B------:R-:W-:Y:S02]  /*1260*/  IMAD R23, R4, R12, R23 ;  /* 0x0000000c04177224 */ /* 0x000fe400078e0217 */
[----:B------:R-:W-:Y:S01]  /*1270*/  @!P0 IMAD.IADD R6, R6, 0x1, -R75 ;  /* 0x0000000106068824 */ /* 0x000fe200078e0a4b */
[C---:B------:R-:W-:Y:S01]  /*1280*/  ISETP.GT.U32.AND P2, PT, R4.reuse, R131, PT ;  /* 0x000000830400720c */ /* 0x040fe20003f44070 */
[--C-:B------:R-:W-:Y:S01]  /*1290*/  @!P5 IMAD.IADD R9, R9, 0x1, -R4.reuse ;  /* 0x000000010909d824 */ /* 0x100fe200078e0a04 */
[C---:B------:R-:W-:Y:S01]  /*12a0*/  ISETP.GT.U32.AND P5, PT, R4.reuse, R25, PT ;  /* 0x000000190400720c */ /* 0x040fe20003fa4070 */
[--C-:B------:R-:W-:Y:S01]  /*12b0*/  @!P3 IMAD.IADD R13, R13, 0x1, -R4.reuse ;  /* 0x000000010d0db824 */ /* 0x100fe200078e0a04 */
[----:B------:R-:W-:Y:S01]  /*12c0*/  ISETP.GT.U32.AND P0, PT, R75, R6, PT ;  /* 0x000000064b00720c */ /* 0x000fe20003f04070 */
[--C-:B------:R-:W-:Y:S01]  /*12d0*/  @!P4 IMAD.IADD R11, R11, 0x1, -R4.reuse ;  /* 0x000000010b0bc824 */ /* 0x100fe200078e0a04 */
[----:B------:R-:W-:Y:S01]  /*12e0*/  ISETP.GT.U32.AND P3, PT, R4, R9, PT ;  /* 0x000000090400720c */ /* 0x000fe20003f64070 */
[----:B------:R-:W-:-:S02]  /*12f0*/  @!P6 IMAD.IADD R19, R19, 0x1, -R4 ;  /* 0x000000011313e824 */ /* 0x000fc400078e0a04 */
[----:B------:R-:W-:-:S03]  /*1300*/  IMAD.HI.U32 R12, R7, R33, RZ ;  /* 0x00000021070c7227 */ /* 0x000fc600078e00ff */
[C---:B------:R-:W-:Y:S01]  /*1310*/  ISETP.GT.U32.AND P6, PT, R4.reuse, R19, PT ;  /* 0x000000130400720c */ /* 0x040fe20003fc4070 */
[--C-:B------:R-:W-:Y:S01]  /*1320*/  @!P2 IMAD.IADD R131, R131, 0x1, -R4.reuse ;  /* 0x000000018383a824 */ /* 0x100fe200078e0a04 */
[----:B------:R-:W-:Y:S01]  /*1330*/  ISETP.GT.U32.AND P2, PT, R4, R23, PT ;  /* 0x000000170400720c */ /* 0x000fe20003f44070 */
[--C-:B------:R-:W-:Y:S02]  /*1340*/  @!P5 IMAD.IADD R25, R25, 0x1, -R4.reuse ;  /* 0x000000011919d824 */ /* 0x100fe400078e0a04 */
[----:B------:R-:W-:Y:S01]  /*1350*/  @!P0 IMAD.IADD R6, R6, 0x1, -R75 ;  /* 0x0000000106068824 */ /* 0x000fe200078e0a4b */
[C---:B------:R-:W-:Y:S01]  /*1360*/  ISETP.GT.U32.AND P0, PT, R4.reuse, R17, PT ;  /* 0x000000110400720c */ /* 0x040fe20003f04070 */
[--C-:B------:R-:W-:Y:S01]  /*1370*/  @!P3 IMAD.IADD R9, R9, 0x1, -R4.reuse ;  /* 0x000000010909b824 */ /* 0x100fe200078e0a04 */
[C---:B------:R-:W-:Y:S01]  /*1380*/  ISETP.GT.U32.AND P4, PT, R4.reuse, R131, PT ;  /* 0x000000830400720c */ /* 0x040fe20003f84070 */
[----:B------:R-:W-:Y:S01]  /*1390*/  @!P1 IMAD.IADD R21, R21, 0x1, -R4 ;  /* 0x0000000115159824 */ /* 0x000fe200078e0a04 */
[C---:B------:R-:W-:Y:S01]  /*13a0*/  ISETP.GT.U32.AND P1, PT, R4.reuse, R13, PT ;  /* 0x0000000d0400720c */ /* 0x040fe20003f24070 */
[----:B------:R-:W-:Y:S01]  /*13b0*/  IMAD.MOV R12, RZ, RZ, -R12 ;  /* 0x000000ffff0c7224 */ /* 0x000fe200078e0a0c */
[----:B------:R-:W0:Y:S01]  /*13c0*/  LDC.64 R74, c[0x0][0x3a8] ;  /* 0x0000ea00ff4a7b82 */ /* 0x000e220000000a00 */
[--C-:B------:R-:W-:Y:S01]  /*13d0*/  @!P6 IMAD.IADD R19, R19, 0x1, -R4.reuse ;  /* 0x000000011313e824 */ /* 0x100fe200078e0a04 */
[----:B------:R-:W-:Y:S01]  /*13e0*/  ISETP.GT.U32.AND P5, PT, R4, R21, PT ;  /* 0x000000150400720c */ /* 0x000fe20003fa4070 */
[----:B------:R-:W-:-:S02]  /*13f0*/  @!P2 IMAD.IADD R23, R23, 0x1, -R4 ;  /* 0x000000011717a824 */ /* 0x000fc400078e0a04 */
[C---:B------:R-:W-:Y:S02]  /*1400*/  IMAD R33, R4.reuse, R12, R33 ;  /* 0x0000000c04217224 */ /* 0x040fe400078e0221 */
[--C-:B------:R-:W-:Y:S01]  /*1410*/  @!P0 IMAD.IADD R17, R17, 0x1, -R4.reuse ;  /* 0x0000000111118824 */ /* 0x100fe200078e0a04 */
[C---:B------:R-:W-:Y:S01]  /*1420*/  ISETP.GT.U32.AND P0, PT, R4.reuse, R11, PT ;  /* 0x0000000b0400720c */ /* 0x040fe20003f04070 */
[--C-:B------:R-:W-:Y:S01]  /*1430*/  @!P4 IMAD.IADD R131, R131, 0x1, -R4.reuse ;  /* 0x000000018383c824 */ /* 0x100fe200078e0a04 */
[C---:B------:R-:W-:Y:S01]  /*1440*/  ISETP.GT.U32.AND P3, PT, R4.reuse, R23, PT ;  /* 0x000000170400720c */ /* 0x040fe20003f64070 */
[--C-:B------:R-:W-:Y:S01]  /*1450*/  @!P1 IMAD.IADD R13, R13, 0x1, -R4.reuse ;  /* 0x000000010d0d9824 */ /* 0x100fe200078e0a04 */
[C---:B------:R-:W-:Y:S01]  /*1460*/  ISETP.GT.U32.AND P4, PT, R4.reuse, R25, PT ;  /* 0x000000190400720c */ /* 0x040fe20003f84070 */
[----:B------:R-:W-:Y:S01]  /*1470*/  IMAD.HI.U32 R12, R7, R73, RZ ;  /* 0x00000049070c7227 */ /* 0x000fe200078e00ff */
[C---:B------:R-:W-:Y:S02]  /*1480*/  ISETP.GT.U32.AND P2, PT, R4.reuse, R17, PT ;  /* 0x000000110400720c */ /* 0x040fe40003f44070 */
[C---:B------:R-:W-:Y:S01]  /*1490*/  ISETP.GT.U32.AND P6, PT, R4.reuse, R33, PT ;  /* 0x000000210400720c */ /* 0x040fe20003fc4070 */
[----:B------:R-:W-:Y:S01]  /*14a0*/  @!P5 IMAD.IADD R21, R21, 0x1, -R4 ;  /* 0x000000011515d824 */ /* 0x000fe200078e0a04 */
[C---:B------:R-:W-:Y:S01]  /*14b0*/  ISETP.GT.U32.AND P1, PT, R4.reuse, R29, PT ;  /* 0x0000001d0400720c */ /* 0x040fe20003f24070 */
[----:B------:R-:W-:Y:S01]  /*14c0*/  IMAD.MOV R12, RZ, RZ, -R12 ;  /* 0x000000ffff0c7224 */ /* 0x000fe200078e0a0c */
[C---:B------:R-:W-:Y:S01]  /*14d0*/  ISETP.GT.U32.AND P5, PT, R4.reuse, R35, PT ;  /* 0x000000230400720c */ /* 0x040fe20003fa4070 */
[--C-:B------:R-:W-:Y:S01]  /*14e0*/  @!P0 IMAD.IADD R11, R11, 0x1, -R4.reuse ;  /* 0x000000010b0b8824 */ /* 0x100fe200078e0a04 */
[C---:B------:R-:W-:Y:S01]  /*14f0*/  ISETP.GT.U32.AND P0, PT, R4.reuse, R27, PT ;  /* 0x0000001b0400720c */ /* 0x040fe20003f04070 */
[--C-:B------:R-:W-:Y:S01]  /*1500*/  @!P3 IMAD.IADD R23, R23, 0x1, -R4.reuse ;  /* 0x000000011717b824 */ /* 0x100fe200078e0a04 */
[C---:B------:R-:W-:Y:S01]  /*1510*/  ISETP.GT.U32.AND P3, PT, R4.reuse, R67, PT ;  /* 0x000000430400720c */ /* 0x040fe20003f64070 */
[--C-:B------:R-:W-:Y:S01]  /*1520*/  @!P4 IMAD.IADD R25, R25, 0x1, -R4.reuse ;  /* 0x000000011919c824 */ /* 0x100fe200078e0a04 */
[C---:B------:R-:W-:Y:S01]  /*1530*/  ISETP.GT.U32.AND P4, PT, R4.reuse, R69, PT ;  /* 0x000000450400720c */ /* 0x040fe20003f84070 */
[--C-:B------:R-:W-:Y:S01]  /*1540*/  @!P2 IMAD.IADD R17, R17, 0x1, -R4.reuse ;  /* 0x000000011111a824 */ /* 0x100fe200078e0a04 */
[C---:B------:R-:W-:Y:S01]  /*1550*/  ISETP.GT.U32.AND P2, PT, R4.reuse, R31, PT ;  /* 0x0000001f0400720c */ /* 0x040fe20003f44070 */
[----:B------:R-:W-:Y:S01]  /*1560*/  @!P6 IMAD.IADD R33, R33, 0x1, -R4 ;  /* 0x000000012121e824 */ /* 0x000fe200078e0a04 */
[C---:B------:R-:W-:Y:S01]  /*1570*/  ISETP.GT.U32.AND P6, PT, R4.reuse, R87, PT ;  /* 0x000000570400720c */ /* 0x040fe20003fc4070 */
[----:B------:R-:W-:-:S02]  /*1580*/  IMAD R73, R4, R12, R73 ;  /* 0x0000000c04497224 */ /* 0x000fc400078e0249 */
[--C-:B------:R-:W-:Y:S02]  /*1590*/  @!P1 IMAD.IADD R29, R29, 0x1, -R4.reuse ;  /* 0x000000011d1d9824 */ /* 0x100fe400078e0a04 */
        /* <DEDUP_REMOVED lines=8> */
[----:B------:R-:W-:Y:S01]  /*1620*/  IMAD.HI.U32 R12, R7, R95, RZ ;  /* 0x0000005f070c7227 */ /* 0x000fe200078e00ff */
[----:B------:R-:W-:-:S03]  /*1630*/  ISETP.GT.U32.AND P2, PT, R4, R85, PT ;  /* 0x000000550400720c */ /* 0x000fc60003f44070 */
[--C-:B------:R-:W-:Y:S01]  /*1640*/  @!P5 IMAD.IADD R35, R35, 0x1, -R4.reuse ;  /* 0x000000012323d824 */ /* 0x100fe200078e0a04 */
[C---:B------:R-:W-:Y:S01]  /*1650*/  ISETP.GT.U32.AND P5, PT, R4.reuse, R89, PT ;  /* 0x000000590400720c */ /* 0x040fe20003fa4070 */
[--C-:B------:R-:W-:Y:S01]  /*1660*/  @!P0 IMAD.IADD R71, R71, 0x1, -R4.reuse ;  /* 0x0000000147478824 */ /* 0x100fe200078e0a04 */
[C---:B------:R-:W-:Y:S01]  /*1670*/  ISETP.GT.U32.AND P0, PT, R4.reuse, R29, PT ;  /* 0x0000001d0400720c */ /* 0x040fe20003f04070 */
[----:B------:R-:W-:Y:S01]  /*1680*/  @!P3 IMAD.IADD R91, R91, 0x1, -R4 ;  /* 0x000000015b5bb824 */ /* 0x000fe200078e0a04 */
[C---:B------:R-:W-:Y:S01]  /*1690*/  ISETP.GT.U32.AND P3, PT, R4.reuse, R69, PT ;  /* 0x000000450400720c */ /* 0x040fe20003f64070 */
[----:B------:R-:W-:Y:S02]  /*16a0*/  IMAD.MOV R12, RZ, RZ, -R12 ;  /* 0x000000ffff0c7224 */ /* 0x000fe400078e0a0c */
[----:B------:R-:W-:Y:S01]  /*16b0*/  @!P6 IMAD.IADD R87, R87, 0x1, -R4 ;  /* 0x000000015757e824 */ /* 0x000fe200078e0a04 */
[C---:B------:R-:W-:Y:S01]  /*16c0*/  ISETP.GT.U32.AND P6, PT, R4.reuse, R35, PT ;  /* 0x000000230400720c */ /* 0x040fe20003fc4070 */
[----:B------:R-:W-:-:S02]  /*16d0*/  IMAD R95, R4, R12, R95 ;  /* 0x0000000c045f7224 */ /* 0x000fc400078e025f */
[----:B------:R-:W-:-:S04]  /*16e0*/  IMAD.HI.U32 R12, R7, R105, RZ ;  /* 0x00000069070c7227 */ /* 0x000fc800078e00ff */
[----:B------:R-:W-:Y:S01]  /*16f0*/  @!P4 IMAD.IADD R27, R27, 0x1, -R4 ;  /* 0x000000011b1bc824 */ /* 0x000fe200078e0a04 */
[----:B------:R-:W-:Y:S01]  /*1700*/  ISETP.GT.U32.AND P4, PT, R4, R87, PT ;  /* 0x000000570400720c */ /* 0x000fe20003f84070 */
[----:B------:R-:W-:-:S04]  /*1710*/  IMAD.HI.U32 R3, R7, R101, RZ ;  /* 0x0000006507037227 */ /* 0x000fc800078e00ff */
[----:B------:R-:W-:Y:S02]  /*1720*/  IMAD.MOV R12, RZ, RZ, -R12 ;  /* 0x000000ffff0c7224 */ /* 0x000fe400078e0a0c */
[--C-:B------:R-:W-:Y:S01]  /*1730*/  @!P1 IMAD.IADD R73, R73, 0x1, -R4.reuse ;  /* 0x0000000149499824 */ /* 0x100fe200078e0a04 */
[C---:B------:R-:W-:Y:S01]  /*1740*/  ISETP.GT.U32.AND P1, PT, R4.reuse, R31, PT ;  /* 0x0000001f0400720c */ /* 0x040fe20003f24070 */
[--C-:B------:R-:W-:Y:S01]  /*1750*/  @!P2 IMAD.IADD R85, R85, 0x1, -R4.reuse ;  /* 0x000000015555a824 */ /* 0x100fe200078e0a04 */
[C---:B------:R-:W-:Y:S01]  /*1760*/  ISETP.GT.U32.AND P2, PT, R4.reuse, R33, PT ;  /* 0x000000210400720c */ /* 0x040fe20003f44070 */
[--C-:B------:R-:W-:Y:S01]  /*1770*/  @!P0 IMAD.IADD R29, R29, 0x1, -R4.reuse ;  /* 0x000000011d1d8824 */ /* 0x100fe200078e0a04 */
[C---:B------:R-:W-:Y:S01]  /*1780*/  ISETP.GT.U32.AND P0, PT, R4.reuse, R71, PT ;  /* 0x000000470400720c */ /* 0x040fe20003f04070 */
[----:B------:R-:W-:Y:S01]  /*1790*/  @!P3 IMAD.IADD R69, R69, 0x1, -R4 ;  /* 0x000000014545b824 */ /* 0x000fe200078e0a04 */
[----:B------:R-:W-:Y:S01]  /*17a0*/  ISETP.GT.U32.AND P3, PT, R4, R95, PT ;  /* 0x0000005f0400720c */ /* 0x000fe20003f64070 */
[----:B------:R-:W-:-:S02]  /*17b0*/  IMAD.MOV R3, RZ, RZ, -R3 ;  /* 0x000000ffff037224 */ /* 0x000fc400078e0a03 */
[C---:B------:R-:W-:Y:S02]  /*17c0*/  IMAD R105, R4.reuse, R12, R105 ;  /* 0x0000000c04697224 */ /* 0x040fe400078e0269 */
[----:B------:R-:W-:Y:S01]  /*17d0*/  @!P5 IMAD.IADD R89, R89, 0x1, -R4 ;  /* 0x000000015959d824 */ /* 0x000fe200078e0a04 */
[----:B------:R-:W-:Y:S01]  /*17e0*/  ISETP.GT.U32.AND P5, PT, R4, R67, PT ;  /* 0x000000430400720c */ /* 0x000fe20003fa4070 */
[----:B------:R-:W-:-:S04]  /*17f0*/  IMAD.HI.U32 R12, R7, R125, RZ ;  /* 0x0000007d070c7227 */ /* 0x000fc800078e00ff */
[----:B------:R-:W-:Y:S01]  /*1800*/  IMAD R101, R4, R3, R101 ;  /* 0x0000000304657224 */ /* 0x000fe200078e0265 */
[----:B------:R-:W-:Y:S01]  /*1810*/  LOP3.LUT R3, R10, 0x3a, R5, 0xfe, !PT ;  /* 0x0000003a0a037812 */ /* 0x000fe200078efe05 */
[----:B------:R-:W-:Y:S02]  /*1820*/  IMAD.MOV R12, RZ, RZ, -R12 ;  /* 0x000000ffff0c7224 */ /* 0x000fe400078e0a0c */
[--C-:B------:R-:W-:Y:S01]  /*1830*/  @!P4 IMAD.IADD R87, R87, 0x1, -R4.reuse ;  /* 0x000000015757c824 */ /* 0x100fe200078e0a04 */
[----:B------:R-:W-:Y:S01]  /*1840*/  IABS R127, R3 ;  /* 0x00000003007f7213 */ /* 0x000fe20000000000 */
[C---:B------:R-:W-:Y:S01]  /*1850*/  IMAD R125, R4.reuse, R12, R125 ;  /* 0x0000000c047d7224 */ /* 0x040fe200078e027d */
        /* <DEDUP_REMOVED lines=9> */
[----:B------:R-:W-:-:S04]  /*18f0*/  IMAD.HI.U32 R14, R7, R127, RZ ;  /* 0x0000007f070e7227 */ /* 0x000fc800078e00ff */
[----:B------:R-:W-:Y:S01]  /*1900*/  @!P5 IMAD.IADD R67, R67, 0x1, -R4 ;  /* 0x000000014343d824 */ /* 0x000fe200078e0a04 */
[----:B------:R-:W-:Y:S01]  /*1910*/  ISETP.GT.U32.AND P5, PT, R4, R91, PT ;  /* 0x0000005b0400720c */ /* 0x000fe20003fa4070 */
[----:B------:R-:W-:-:S04]  /*1920*/  IMAD.HI.U32 R10, R7, R123, RZ ;  /* 0x0000007b070a7227 */ /* 0x000fc800078e00ff */
[----:B------:R-:W-:Y:S02]  /*1930*/  IMAD.MOV R14, RZ, RZ, -R14 ;  /* 0x000000ffff0e7224 */ /* 0x000fe400078e0a0e */
[----:B------:R-:W-:Y:S02]  /*1940*/  IMAD.MOV R10, RZ, RZ, -R10 ;  /* 0x000000ffff0a7224 */ /* 0x000fe400078e0a0a */
[C---:B------:R-:W-:Y:S02]  /*1950*/  IMAD R127, R4.reuse, R14, R127 ;  /* 0x0000000e047f7224 */ /* 0x040fe400078e027f */
[--C-:B------:R-:W-:Y:S01]  /*1960*/  @!P4 IMAD.IADD R103, R103, 0x1, -R4.reuse ;  /* 0x000000016767c824 */ /* 0x100fe200078e0a04 */
[----:B------:R-:W1:Y:S01]  /*1970*/  LDC.64 R14, c[0x0][0x3a0] ;  /* 0x0000e800ff0e7b82 */ /* 0x000e620000000a00 */
[C---:B------:R-:W-:Y:S02]  /*1980*/  IMAD R123, R4.reuse, R10, R123 ;  /* 0x0000000a047b7224 */ /* 0x040fe400078e027b */
[--C-:B------:R-:W-:Y:S01]  /*1990*/  @!P1 IMAD.IADD R73, R73, 0x1, -R4.reuse ;  /* 0x0000000149499824 */ /* 0x100fe200078e0a04 */
[C---:B------:R-:W-:Y:S01]  /*19a0*/  ISETP.GT.U32.AND P1, PT, R4.reuse, R99, PT ;  /* 0x000000630400720c */ /* 0x040fe20003f24070 */
[--C-:B------:R-:W-:Y:S01]  /*19b0*/  @!P2 IMAD.IADD R85, R85, 0x1, -R4.reuse ;  /* 0x000000015555a824 */ /* 0x100fe200078e0a04 */
[C---:B------:R-:W-:Y:S01]  /*19c0*/  ISETP.GT.U32.AND P2, PT, R4.reuse, R101, PT ;  /* 0x000000650400720c */ /* 0x040fe20003f44070 */
[----:B------:R-:W-:Y:S01]  /*19d0*/  IMAD.HI.U32 R7, R7, R129, RZ ;  /* 0x0000008107077227 */ /* 0x000fe200078e00ff */
[----:B------:R-:W2:Y:S03]  /*19e0*/  LDS R10, [UR9] ;  /* 0x00000009ff0a7984 */ /* 0x000ea60008000800 */
[--C-:B------:R-:W-:Y:S01]  /*19f0*/  @!P0 IMAD.IADD R97, R97, 0x1, -R4.reuse ;  /* 0x0000000161618824 */ /* 0x100fe200078e0a04 */
[C---:B------:R-:W-:Y:S01]  /*1a00*/  ISETP.GT.U32.AND P0, PT, R4.reuse, R127, PT ;  /* 0x0000007f0400720c */ /* 0x040fe20003f04070 */
[--C-:B------:R-:W-:Y:S01]  /*1a10*/  @!P3 IMAD.IADD R125, R125, 0x1, -R4.reuse ;  /* 0x000000017d7db824 */ /* 0x100fe200078e0a04 */
[C---:B------:R-:W-:Y:S01]  /*1a20*/  ISETP.GT.U32.AND P3, PT, R4.reuse, R103, PT ;  /* 0x000000670400720c */ /* 0x040fe20003f64070 */
[--C-:B------:R-:W-:Y:S01]  /*1a30*/  @!P5 IMAD.IADD R91, R91, 0x1, -R4.reuse ;  /* 0x000000015b5bd824 */ /* 0x100fe200078e0a04 */
[C---:B------:R-:W-:Y:S01]  /*1a40*/  ISETP.GT.U32.AND P5, PT, R4.reuse, R123, PT ;  /* 0x0000007b0400720c */ /* 0x040fe20003fa4070 */
[----:B------:R-:W-:Y:S01]  /*1a50*/  IMAD.MOV R7, RZ, RZ, -R7 ;  /* 0x000000ffff077224 */ /* 0x000fe200078e0a07 */
[----:B------:R-:W-:Y:S01]  /*1a60*/  ISETP.GT.U32.AND P4, PT, R4, R97, PT ;  /* 0x000000610400720c */ /* 0x000fe20003f84070 */
[----:B------:R-:W-:-:S02]  /*1a70*/  @!P1 IMAD.IADD R99, R99, 0x1, -R4 ;  /* 0x0000000163639824 */ /* 0x000fc400078e0a04 */
[C---:B------:R-:W-:Y:S02]  /*1a80*/  IMAD R129, R4.reuse, R7, R129 ;  /* 0x0000000704817224 */ /* 0x040fe400078e0281 */
[--C-:B------:R-:W-:Y:S01]  /*1a90*/  @!P2 IMAD.IADD R101, R101, 0x1, -R4.reuse ;  /* 0x000000016565a824 */ /* 0x100fe200078e0a04 */
[C---:B------:R-:W-:Y:S01]  /*1aa0*/  ISETP.GT.U32.AND P2, PT, R4.reuse, R95, PT ;  /* 0x0000005f0400720c */ /* 0x040fe20003f44070 */
[--C-:B------:R-:W-:Y:S01]  /*1ab0*/  @!P0 IMAD.IADD R127, R127, 0x1, -R4.reuse ;  /* 0x000000017f7f8824 */ /* 0x100fe200078e0a04 */
[----:B------:R-:W-:Y:S01]  /*1ac0*/  ISETP.GT.U32.AND P1, PT, R4, R129, PT ;  /* 0x000000810400720c */ /* 0x000fe20003f24070 */
[--C-:B------:R-:W-:Y:S01]  /*1ad0*/  @!P3 IMAD.IADD R103, R103, 0x1, -R4.reuse ;  /* 0x000000016767b824 */ /* 0x100fe200078e0a04 */
[----:B------:R-:W-:Y:S01]  /*1ae0*/  ISETP.GE.AND P0, PT, R38, RZ, PT ;  /* 0x000000ff2600720c */ /* 0x000fe20003f06270 */
[--C-:B------:R-:W-:Y:S01]  /*1af0*/  @!P5 IMAD.IADD R123, R123, 0x1, -R4.reuse ;  /* 0x000000017b7bd824 */ /* 0x100fe200078e0a04 */
[----:B------:R-:W-:Y:S01]  /*1b00*/  ISETP.NE.AND P3, PT, R92, RZ, PT ;  /* 0x000000ff5c00720c */ /* 0x000fe20003f65270 */
[--C-:B------:R-:W-:Y:S01]  /*1b10*/  @!P4 IMAD.IADD R97, R97, 0x1, -R4.reuse ;  /* 0x000000016161c824 */ /* 0x100fe200078e0a04 */
[C---:B------:R-:W-:Y:S01]  /*1b20*/  ISETP.GT.U32.AND P5, PT, R4.reuse, R101, PT ;  /* 0x000000650400720c */ /* 0x040fe20003fa4070 */
[--C-:B------:R-:W-:Y:S01]  /*1b30*/  @!P6 IMAD.IADD R35, R35, 0x1, -R4.reuse ;  /* 0x000000012323e824 */ /* 0x100fe200078e0a04 */
[C---:B------:R-:W-:Y:S01]  /*1b40*/  ISETP.GT.U32.AND P4, PT, R4.reuse, R125, PT ;  /* 0x0000007d0400720c */ /* 0x040fe20003f84070 */
[----:B0-----:R-:W-:Y:S01]  /*1b50*/  IMAD R77, R5, R74, RZ ;  /* 0x0000004a054d7224 */ /* 0x001fe200078e02ff */
[C---:B------:R-:W-:Y:S01]  /*1b60*/  ISETP.GT.U32.AND P6, PT, R4.reuse, R89, PT ;  /* 0x000000590400720c */ /* 0x040fe20003fc4070 */
[--C-:B------:R-:W-:Y:S01]  /*1b70*/  @!P2 IMAD.IADD R95, R95, 0x1, -R4.reuse ;  /* 0x000000015f5fa824 */ /* 0x100fe200078e0a04 */
[----:B------:R-:W-:Y:S01]  /*1b80*/  ISETP.GT.U32.AND P2, PT, R4, R123, PT ;  /* 0x0000007b0400720c */ /* 0x000fe20003f44070 */
[----:B------:R-:W-:-:S02]  /*1b90*/  @!P1 IMAD.IADD R129, R129, 0x1, -R4 ;  /* 0x0000000181819824 */ /* 0x000fc400078e0a04 */
[----:B------:R-:W-:Y:S01]  /*1ba0*/  @!P0 IMAD.MOV R6, RZ, RZ, -R6 ;  /* 0x000000ffff068224 */ /* 0x000fe200078e0a06 */
[----:B------:R-:W-:Y:S01]  /*1bb0*/  ISETP.GE.AND P0, PT, R62, RZ, PT ;  /* 0x000000ff3e00720c */ /* 0x000fe20003f06270 */
[----:B------:R-:W-:Y:S01]  /*1bc0*/  IMAD.MOV.U32 R111, RZ, RZ, R95 ;  /* 0x000000ffff6f7224 */ /* 0x000fe200078e005f */
[----:B------:R-:W-:Y:S01]  /*1bd0*/  @!P3 LOP3.LUT R6, RZ, R92, RZ, 0x33, !PT ;  /* 0x0000005cff06b212 */ /* 0x000fe200078e33ff */
[--C-:B------:R-:W-:Y:S01]  /*1be0*/  @!P5 IMAD.IADD R101, R101, 0x1, -R4.reuse ;  /* 0x000000016565d824 */ /* 0x100fe200078e0a04 */
[----:B------:R-:W-:Y:S01]  /*1bf0*/  ISETP.GE.AND P3, PT, R65, RZ, PT ;  /* 0x000000ff4100720c */ /* 0x000fe20003f66270 */
[--C-:B------:R-:W-:Y:S01]  /*1c00*/  @!P4 IMAD.IADD R125, R125, 0x1, -R4.reuse ;  /* 0x000000017d7dc824 */ /* 0x100fe200078e0a04 */
[C---:B------:R-:W-:Y:S01]  /*1c10*/  ISETP.GT.U32.AND P5, PT, R4.reuse, R129, PT ;  /* 0x000000810400720c */ /* 0x040fe20003fa4070 */
[--C-:B------:R-:W-:Y:S01]  /*1c20*/  @!P6 IMAD.IADD R89, R89, 0x1, -R4.reuse ;  /* 0x000000015959e824 */ /* 0x100fe200078e0a04 */
[----:B------:R-:W-:Y:S01]  /*1c30*/  ISETP.GE.AND P4, PT, R61, RZ, PT ;  /* 0x000000ff3d00720c */ /* 0x000fe20003f86270 */
[--C-:B------:R-:W-:Y:S01]  /*1c40*/  @!P2 IMAD.IADD R123, R123, 0x1, -R4.reuse ;  /* 0x000000017b7ba824 */ /* 0x100fe200078e0a04 */
[----:B------:R-:W-:Y:S01]  /*1c50*/  ISETP.GE.AND P2, PT, R63, RZ, PT ;  /* 0x000000ff3f00720c */ /* 0x000fe20003f46270 */
[----:B------:R-:W-:Y:S01]  /*1c60*/  IMAD.MOV.U32 R107, RZ, RZ, R89 ;  /* 0x000000ffff6b7224 */ /* 0x000fe200078e0059 */
[----:B------:R-:W-:Y:S01]  /*1c70*/  ISETP.GT.U32.AND P6, PT, R4, R105, PT ;  /* 0x000000690400720c */ /* 0x000fe20003fc4070 */
[----:B------:R-:W-:Y:S01]  /*1c80*/  @!P0 IMAD.MOV R17, RZ, RZ, -R17 ;  /* 0x000000ffff118224 */ /* 0x000fe200078e0a11 */
[----:B------:R-:W-:Y:S01]  /*1c90*/  ISETP.GE.AND P0, PT, R57, RZ, PT ;  /* 0x000000ff3900720c */ /* 0x000fe20003f06270 */
[----:B------:R-:W-:Y:S01]  /*1ca0*/  IMAD.MOV.U32 R109, RZ, RZ, R91 ;  /* 0x000000ffff6d7224 */ /* 0x000fe200078e005b */
[----:B--2---:R-:W-:Y:S01]  /*1cb0*/  R2UR UR8, R10 ;  /* 0x000000000a0872ca */ /* 0x004fe200000e0000 */
[----:B------:R-:W-:Y:S01]  /*1cc0*/  @!P3 IMAD.MOV R9, RZ, RZ, -R9 ;  /* 0x000000ffff09b224 */ /* 0x000fe200078e0a09 */
[----:B------:R-:W-:Y:S01]  /*1cd0*/  ISETP.GE.AND P3, PT, R59, RZ, PT ;  /* 0x000000ff3b00720c */ /* 0x000fe20003f66270 */
[--C-:B------:R-:W-:Y:S01]  /*1ce0*/  @!P5 IMAD.IADD R129, R129, 0x1, -R4.reuse ;  /* 0x000000018181d824 */ /* 0x100fe200078e0a04 */
[----:B------:R-:W-:Y:S01]  /*1cf0*/  ISETP.GE.AND P5, PT, R60, RZ, PT ;  /* 0x000000ff3c00720c */ /* 0x000fe20003fa6270 */
[----:B------:R-:W-:Y:S01]  /*1d00*/  @!P4 IMAD.MOV R19, RZ, RZ, -R19 ;  /* 0x000000ffff13c224 */ /* 0x000fe200078e0a13 */
[----:B------:R-:W-:Y:S01]  /*1d10*/  ISETP.GE.AND P4, PT, R56, RZ, PT ;  /* 0x000000ff3800720c */ /* 0x000fe20003f86270 */
[----:B------:R-:W-:Y:S01]  /*1d20*/  @!P2 IMAD.MOV R13, RZ, RZ, -R13 ;  /* 0x000000ffff0da224 */ /* 0x000fe200078e0a0d */
[----:B------:R-:W-:Y:S01]  /*1d30*/  ISETP.GE.AND P2, PT, R58, RZ, PT ;  /* 0x000000ff3a00720c */ /* 0x000fe20003f46270 */
[--C-:B------:R-:W-:Y:S01]  /*1d40*/  @!P6 IMAD.IADD R105, R105, 0x1, -R4.reuse ;  /* 0x000000016969e824 */ /* 0x100fe200078e0a04 */
[----:B------:R-:W-:Y:S01]  /*1d50*/  ISETP.GT.U32.AND P6, PT, R4, R99, PT ;  /* 0x000000630400720c */ /* 0x000fe20003fc4070 */
[----:B------:R-:W-:Y:S01]  /*1d60*/  @!P0 IMAD.MOV R27, RZ, RZ, -R27 ;  /* 0x000000ffff1b8224 */ /* 0x000fe200078e0a1b */
[----:B------:R-:W-:Y:S01]  /*1d70*/  ISETP.GE.AND P0, PT, R52, RZ, PT ;  /* 0x000000ff3400720c */ /* 0x000fe20003f06270 */
[----:B------:R-:W-:Y:S01]  /*1d80*/  IMAD R79, R74, 0x2, R77 ;  /* 0x000000024a4f7824 */ /* 0x000fe200078e024d */
[----:B------:R-:W-:Y:S01]  /*1d90*/  ISETP.GT.U32.AND P1, PT, R4, R105, PT ;  /* 0x000000690400720c */ /* 0x000fe20003f24070 */
[----:B------:R-:W-:Y:S01]  /*1da0*/  @!P3 IMAD.MOV R23, RZ, RZ, -R23 ;  /* 0x000000ffff17b224 */ /* 0x000fe200078e0a17 */
[----:B------:R-:W-:Y:S01]  /*1db0*/  ISETP.GE.AND P3, PT, R54, RZ, PT ;  /* 0x000000ff3600720c */ /* 0x000fe20003f66270 */
[----:B------:R-:W-:Y:S01]  /*1dc0*/  @!P5 IMAD.MOV R21, RZ, RZ, -R21 ;  /* 0x000000ffff15d224 */ /* 0x000fe200078e0a15 */
[----:B------:R-:W-:Y:S01]  /*1dd0*/  ISETP.GE.AND P5, PT, R55, RZ, PT ;  /* 0x000000ff3700720c */ /* 0x000fe20003fa6270 */
[----:B------:R-:W-:Y:S01]  /*1de0*/  @!P4 IMAD.MOV R29, RZ, RZ, -R29 ;  /* 0x000000ffff1dc224 */ /* 0x000fe200078e0a1d */
[----:B------:R-:W-:Y:S01]  /*1df0*/  ISETP.GE.AND P4, PT, R51, RZ, PT ;  /* 0x000000ff3300720c */ /* 0x000fe20003f86270 */
[----:B------:R-:W-:Y:S01]  /*1e00*/  @!P2 IMAD.MOV R25, RZ, RZ, -R25 ;  /* 0x000000ffff19a224 */ /* 0x000fe200078e0a19 */
[----:B------:R-:W-:Y:S01]  /*1e10*/  ISETP.GE.AND P2, PT, R53, RZ, PT ;  /* 0x000000ff3500720c */ /* 0x000fe20003f46270 */
[----:B------:R-:W-:Y:S01]  /*1e20*/  @!P6 IMAD.IADD R99, R99, 0x1, -R4 ;  /* 0x000000016363e824 */ /* 0x000fe200078e0a04 */
[----:B------:R-:W-:Y:S01]  /*1e30*/  ISETP.GT.U32.AND P6, PT, R4, R127, PT ;  /* 0x0000007f0400720c */ /* 0x000fe20003fc4070 */
[----:B------:R-:W-:Y:S01]  /*1e40*/  @!P0 IMAD.MOV R67, RZ, RZ, -R67 ;  /* 0x000000ffff438224 */ /* 0x000fe200078e0a43 */
[----:B------:R-:W-:Y:S01]  /*1e50*/  ISETP.GE.AND P0, PT, R47, RZ, PT ;  /* 0x000000ff2f00720c */ /* 0x000fe20003f06270 */
[----:B------:R-:W-:-:S02]  /*1e60*/  IMAD R81, R74, 0x2, R79 ;  /* 0x000000024a517824 */ /* 0x000fc400078e024f */
        /* <DEDUP_REMOVED lines=8> */
[--C-:B------:R-:W-:Y:S01]  /*1ef0*/  @!P6 IMAD.IADD R127, R127, 0x1, -R4.reuse ;  /* 0x000000017f7fe824 */ /* 0x100fe200078e0a04 */
[----:B------:R-:W-:Y:S01]  /*1f00*/  ISETP.GE.AND P6, PT, R64, RZ, PT ;  /* 0x000000ff4000720c */ /* 0x000fe20003fc6270 */
[----:B------:R-:W-:Y:S01]  /*1f10*/  @!P1 IMAD.IADD R105, R105, 0x1, -R4 ;  /* 0x0000000169699824 */ /* 0x000fe200078e0a04 */
[----:B------:R-:W-:Y:S01]  /*1f20*/  ISETP.NE.AND P1, PT, R93, RZ, PT ;  /* 0x000000ff5d00720c */ /* 0x000fe20003f25270 */
        /* <DEDUP_REMOVED lines=9> */
[----:B------:R-:W-:Y:S01]  /*1fc0*/  IMAD.MOV.U32 R113, RZ, RZ, R97 ;  /* 0x000000ffff717224 */ /* 0x000fe200078e0061 */
[C---:B------:R-:W-:Y:S01]  /*1fd0*/  SEL R106, R118.reuse, R107, !P1 ;  /* 0x0000006b766a7207 */ /* 0x040fe20004800000 */
[----:B------:R-:W-:Y:S01]  /*1fe0*/  IMAD.MOV.U32 R117, RZ, RZ, R101 ;  /* 0x000000ffff757224 */ /* 0x000fe200078e0065 */
[C---:B------:R-:W-:Y:S01]  /*1ff0*/  SEL R10, R118.reuse, R9, !P1 ;  /* 0x00000009760a7207 */ /* 0x040fe20004800000 */
[----:B------:R-:W-:Y:S01]  /*2000*/  IMAD.MOV.U32 R121, RZ, RZ, R105 ;  /* 0x000000ffff797224 */ /* 0x000fe200078e0069 */
[----:B------:R-:W-:Y:S01]  /*2010*/  SEL R89, R118, R13, !P1 ;  /* 0x0000000d76597207 */ /* 0x000fe20004800000 */
[----:B------:R-:W-:Y:S01]  /*2020*/  @!P3 IMAD.MOV R111, RZ, RZ, -R111 ;  /* 0x000000ffff6fb224 */ /* 0x000fe200078e0a6f */
[----:B------:R-:W-:Y:S01]  /*2030*/  ISETP.GE.AND P3, PT, R39, RZ, PT ;  /* 0x000000ff2700720c */ /* 0x000fe20003f66270 */
[----:B------:R-:W-:Y:S01]  /*2040*/  @!P5 IMAD.MOV R109, RZ, RZ, -R109 ;  /* 0x000000ffff6dd224 */ /* 0x000fe200078e0a6d */
[----:B------:R-:W-:Y:S01]  /*2050*/  ISETP.GE.AND P5, PT, R40, RZ, PT ;  /* 0x000000ff2800720c */ /* 0x000fe20003fa6270 */
[----:B------:R-:W-:Y:S01]  /*2060*/  IMAD R189, R74, 0x2, R83 ;  /* 0x000000024abd7824 */ /* 0x000fe200078e0253 */
[C---:B------:R-:W-:Y:S01]  /*2070*/  SEL R108, R118.reuse, R111, !P1 ;  /* 0x0000006f766c7207 */ /* 0x040fe20004800000 */
[----:B------:R-:W-:Y:S01]  /*2080*/  IMAD.MOV.U32 R119, RZ, RZ, R103 ;  /* 0x000000ffff777224 */ /* 0x000fe200078e0067 */
[----:B------:R-:W-:Y:S01]  /*2090*/  SEL R107, R118, R109, !P1 ;  /* 0x0000006d766b7207 */ /* 0x000fe20004800000 */
        /* <DEDUP_REMOVED lines=10> */
[----:B------:R-:W-:Y:S01]  /*2140*/  IMAD R191, R74, 0x2, R189 ;  /* 0x000000024abf7824 */ /* 0x000fe200078e02bd */
[----:B------:R-:W-:Y:S01]  /*2150*/  SEL R109, R118, R113, !P1 ;  /* 0x00000071766d7207 */ /* 0x000fe20004800000 */
[----:B------:R-:W-:Y:S01]  /*2160*/  @!P5 IMAD.MOV R119, RZ, RZ, -R119 ;  /* 0x000000ffff77d224 */ /* 0x000fe200078e0a77 */
[----:B------:R-:W-:Y:S01]  /*2170*/  ISETP.GE.AND P5, PT, R0, RZ, PT ;  /* 0x000000ff0000720c */ /* 0x000fe20003fa6270 */
[----:B------:R-:W-:Y:S01]  /*2180*/  IMAD.SHL.U32 R7, R148, 0x200000, RZ ;  /* 0x0020000094077824 */ /* 0x000fe200078e00ff */
[----:B------:R-:W-:Y:S01]  /*2190*/  SEL R111, R118, R117, !P1 ;  /* 0x00000075766f7207 */ /* 0x000fe20004800000 */
[----:B------:R-:W-:Y:S01]  /*21a0*/  IMAD R193, R74, 0x2, R191 ;  /* 0x000000024ac17824 */ /* 0x000fe200078e02bf */
[----:B------:R-:W-:Y:S01]  /*21b0*/  SEL R88, R118, R11, !P1 ;  /* 0x0000000b76587207 */ /* 0x000fe20004800000 */
[----:B------:R-:W-:Y:S01]  /*21c0*/  IMAD.MOV.U32 R115, RZ, RZ, R99 ;  /* 0x000000ffff737224 */ /* 0x000fe200078e0063 */
[----:B------:R-:W-:Y:S01]  /*21d0*/  LOP3.LUT R7, R7, 0x600000, RZ, 0xc0, !PT ;  /* 0x0060000007077812 */ /* 0x000fe200078ec0ff */
[----:B------:R-:W-:Y:S01]  /*21e0*/  IMAD R195, R74, 0x2, R193 ;  /* 0x000000024ac37824 */ /* 0x000fe200078e02c1 */
[----:B------:R-:W-:Y:S01]  /*21f0*/  SEL R90, R118, R17, !P1 ;  /* 0x00000011765a7207 */ /* 0x000fe20004800000 */
[----:B-1----:R-:W-:Y:S01]  /*2200*/  VIADD R4, R14, 0x3f ;  /* 0x0000003f0e047836 */ /* 0x002fe20000000000 */
[----:B------:R-:W-:Y:S01]  /*2210*/  R2UR UR10, R7 ;  /* 0x00000000070a72ca */ /* 0x000fe200000e0000 */
[----:B------:R-:W-:Y:S01]  /*2220*/  @!P0 IMAD.MOV R115, RZ, RZ, -R115 ;  /* 0x000000ffff738224 */ /* 0x000fe200078e0a73 */
[----:B------:R-:W-:Y:S01]  /*2230*/  LOP3.LUT R7, R5, 0x18, RZ, 0xfc, !PT ;  /* 0x0000001805077812 */ /* 0x000fe200078efcff */
[----:B------:R-:W-:Y:S01]  /*2240*/  IMAD R197, R74, 0x2, R195 ;  /* 0x000000024ac57824 */ /* 0x000fe200078e02c3 */
[----:B------:R-:W-:Y:S01]  /*2250*/  ISETP.GT.AND P0, PT, R4, 0x3f, PT ;  /* 0x0000003f0400780c */ /* 0x000fe20003f04270 */
[----:B------:R-:W-:Y:S01]  /*2260*/  @!P2 IMAD.MOV R123, RZ, RZ, -R123 ;  /* 0x000000ffff7ba224 */ /* 0x000fe200078e0a7b */
[C---:B------:R-:W-:Y:S01]  /*2270*/  SEL R110, R118.reuse, R115, !P1 ;  /* 0x00000073766e7207 */ /* 0x040fe20004800000 */
[----:B------:R-:W-:Y:S01]  /*2280*/  @!P6 IMAD.MOV R125, RZ, RZ, -R125 ;  /* 0x000000ffff7de224 */ /* 0x000fe200078e0a7d */
[C---:B------:R-:W-:Y:S01]  /*2290*/  SEL R91, R118.reuse, R19, !P1 ;  /* 0x00000013765b7207 */ /* 0x040fe20004800000 */
[----:B------:R-:W-:Y:S01]  /*22a0*/  @!P4 IMAD.MOV R127, RZ, RZ, -R127 ;  /* 0x000000ffff7fc224 */ /* 0x000fe200078e0a7f */
[C---:B------:R-:W-:Y:S01]  /*22b0*/  SEL R92, R118.reuse, R21, !P1 ;  /* 0x00000015765c7207 */ /* 0x040fe20004800000 */
[----:B------:R-:W-:Y:S01]  /*22c0*/  @!P3 IMAD.MOV R129, RZ, RZ, -R129 ;  /* 0x000000ffff81b224 */ /* 0x000fe200078e0a81 */
[C---:B------:R-:W-:Y:S01]  /*22d0*/  SEL R93, R118.reuse, R23, !P1 ;  /* 0x00000017765d7207 */ /* 0x040fe20004800000 */
[----:B------:R-:W-:Y:S01]  /*22e0*/  @!P5 IMAD.MOV R131, RZ, RZ, -R131 ;  /* 0x000000ffff83d224 */ /* 0x000fe200078e0a83 */
[----:B------:R-:W-:Y:S01]  /*22f0*/  SEL R94, R118, R25, !P1 ;  /* 0x00000019765e7207 */ /* 0x000fe20004800000 */
[----:B------:R-:W-:Y:S01]  /*2300*/  IMAD R199, R74, 0x2, R197 ;  /* 0x000000024ac77824 */ /* 0x000fe200078e02c5 */
[----:B------:R-:W-:Y:S01]  /*2310*/  SEL R95, R118, R27, !P1 ;  /* 0x0000001b765f7207 */ /* 0x000fe20004800000 */
[----:B------:R-:W-:Y:S01]  /*2320*/  IMAD R6, R6, R15, RZ ;  /* 0x0000000f06067224 */ /* 0x000fe200078e02ff */
[----:B------:R-:W-:Y:S01]  /*2330*/  SEL R96, R118, R29, !P1 ;  /* 0x0000001d76607207 */ /* 0x000fe20004800000 */
[----:B------:R-:W-:Y:S01]  /*2340*/  IMAD R201, R74, 0x2, R199 ;  /* 0x000000024ac97824 */ /* 0x000fe200078e02c7 */
[C---:B------:R-:W-:Y:S01]  /*2350*/  SEL R97, R118.reuse, R31, !P1 ;  /* 0x0000001f76617207 */ /* 0x040fe20004800000 */
[----:B------:R-:W-:Y:S01]  /*2360*/  UIADD3 UR10, UPT, UPT, UR8, UR10, URZ ;  /* 0x0000000a080a7290 */ /* 0x000fe2000fffe0ff */
[----:B------:R-:W-:-:S02]  /*2370*/  SEL R98, R118, R33, !P1 ;  /* 0x0000002176627207 */ /* 0x000fc40004800000 */
[C---:B------:R-:W-:Y:S02]  /*2380*/  SEL R99, R118.reuse, R35, !P1 ;  /* 0x0000002376637207 */ /* 0x040fe40004800000 */
[C---:B------:R-:W-:Y:S02]  /*2390*/  SEL R100, R118.reuse, R67, !P1 ;  /* 0x0000004376647207 */ /* 0x040fe40004800000 */
[C---:B------:R-:W-:Y:S02]  /*23a0*/  SEL R101, R118.reuse, R69, !P1 ;  /* 0x0000004576657207 */ /* 0x040fe40004800000 */
[C---:B------:R-:W-:Y:S02]  /*23b0*/  SEL R102, R118.reuse, R71, !P1 ;  /* 0x0000004776667207 */ /* 0x040fe40004800000 */
[C---:B------:R-:W-:Y:S02]  /*23c0*/  SEL R103, R118.reuse, R73, !P1 ;  /* 0x0000004976677207 */ /* 0x040fe40004800000 */
        /* <DEDUP_REMOVED lines=8> */
[----:B------:R-:W-:Y:S01]  /*2450*/  SEL R118, R118, R131, !P1 ;  /* 0x0000008376767207 */ /* 0x000fe20004800000 */
[----:B------:R-:W-:Y:S01]  /*2460*/  BAR.SYNC.DEFER_BLOCKING 0x0 ;  /* 0x0000000000007b1d */ /* 0x000fe20000010000 */
[----:B------:R-:W-:Y:S02]  /*2470*/  ISETP.LT.AND P3, PT, R7, R14, P0 ;  /* 0x0000000e0700720c */ /* 0x000fe40000761270 */
[----:B------:R-:W-:-:S03]  /*2480*/  LOP3.LUT P1, RZ, R66, 0x7f, RZ, 0xc0, !PT ;  /* 0x0000007f42ff7812 */ /* 0x000fc6000782c0ff */
[----:B---3--:R-:W-:Y:S10]  /*2490*/  BRA.U UP0, `(.L_x_5) ;  /* 0x0000000100187547 */ /* 0x008ff4000b800000 */
[----:B------:R-:W-:Y:S01]  /*24a0*/  ELECT P2, URZ, PT ;  /* 0x0000000000ff782f */ /* 0x000fe20003840000 */
[----:B------:R-:W-:Y:S01]  /*24b0*/  IMAD.MOV.U32 R7, RZ, RZ, 0x1 ;  /* 0x00000001ff077424 */ /* 0x000fe200078e00ff */
[----:B------:R-:W-:Y:S01]  /*24c0*/  UMOV UR5, 0x40 ;  /* 0x0000004000057882 */ /* 0x000fe20000000000 */
[----:B------:R-:W-:Y:S01]  /*24d0*/  UVIRTCOUNT.DEALLOC.SMPOOL 0x80 ;  /* 0x000000800000784c */ /* 0x000fe20000000000 */
[----:B------:R-:W-:-:S09]  /*24e0*/  ULEA UR5, UR4, UR5, 0x18 ;  /* 0x0000000504057291 */ /* 0x000fd2000f8ec0ff */
[----:B------:R0:W-:Y:S03]  /*24f0*/  @P2 STS.U8 [UR5], R7 ;  /* 0x00000007ff002988 */ /* 0x0001e60008000005 */
.L_x_5:
[----:B------:R-:W-:Y:S01]  /*2500*/  STTM.16dp32bit_t0_t15.x32 tmem[UR10], RZ ;  /* 0x000000ff000079ed */ /* 0x000fe20008a8000a */
[----:B------:R-:W-:Y:S01]  /*2510*/  STTM.16dp32bit_t16_t31.x32 tmem[UR10+0x20], RZ ;  /* 0x000020ff000079ed */ /* 0x000fe20008aa000a */
[----:B------:R-:W1:Y:S02]  /*2520*/  FENCE.VIEW.ASYNC.T ;  /* 0x00000000000073c6 */ /* 0x000e640000000200 */
[----:B-1----:R-:W-:Y:S01]  /*2530*/  VOTEU.ALL UP1, P1 ;  /* 0x0000000000ff7886 */ /* 0x002fe20000820000 */
[----:B------:R-:W-:Y:S01]  /*2540*/  VOTEU.ALL UP2, P1 ;  /* 0x0000000000ff7886 */ /* 0x000fe20000840000 */
[----:B------:R-:W-:Y:S01]  /*2550*/  IMAD R203, R74, 0x2, R201 ;  /* 0x000000024acb7824 */ /* 0x000fe200078e02c9 */
[----:B------:R-:W-:Y:S01]  /*2560*/  ISETP.LT.AND P2, PT, R229, R14, P0 ;  /* 0x0000000ee500720c */ /* 0x000fe20000741270 */
[----:B------:R-:W-:Y:S01]  /*2570*/  IMAD.SHL.U32 R186, R6, 0x2, RZ ;  /* 0x0000000206ba7824 */ /* 0x000fe200078e00ff */
[----:B------:R-:W-:-:S04]  /*2580*/  @!UP1 UIADD3 UR4, UPT, UPT, -UR6, 0x100000, URZ ;  /* 0x0010000006049890 */ /* 0x000fc8000fffe1ff */
[----:B------:R-:W-:Y:S02]  /*2590*/  @!UP1 USHF.L.U32 UR5, UR4, 0xb, URZ ;  /* 0x0000000b04059899 */ /* 0x000fe400080006ff */
[----:B------:R-:W-:Y:S01]  /*25a0*/  @!UP1 USHF.L.U32 UR4, UR4, 0x1, URZ ;  /* 0x0000000104049899 */ /* 0x000fe200080006ff */
[----:B------:R-:W-:Y:S01]  /*25b0*/  BAR.SYNC.DEFER_BLOCKING 0x0 ;  /* 0x0000000000007b1d */ /* 0x000fe20000010000 */
[----:B------:R-:W-:Y:S01]  /*25c0*/  IMAD R9, R74, 0x2, R203 ;  /* 0x000000024a097824 */ /* 0x000fe200078e02cb */
[----:B------:R-:W-:Y:S02]  /*25d0*/  ISETP.LT.AND P4, PT, R227, R14, P0 ;  /* 0x0000000ee300720c */ /* 0x000fe40000781270 */
[----:B------:R-:W-:Y:S01]  /*25e0*/  IADD3 R86, P5, PT, R186, UR12, RZ ;  /* 0x0000000cba567c10 */ /* 0x000fe2000ffbe0ff */
[----:B------:R-:W-:-:S03]  /*25f0*/  IMAD R11, R74, 0x2, R9 ;  /* 0x000000024a0b7824 */ /* 0x000fc600078e0209 */
[----:B------:R-:W-:Y:S01]  /*2600*/  LEA.HI.X.SX32 R24, R6, UR13, 0x1, P5 ;  /* 0x0000000d06187c11 */ /* 0x000fe2000a8f0eff */
[----:B------:R-:W-:Y:S01]  /*2610*/  IMAD R25, R74, 0x2, R11 ;  /* 0x000000024a197824 */ /* 0x000fe200078e020b */
[----:B------:R-:W-:-:S03]  /*2620*/  LEA R12, P5, R189, R86, 0x1 ;  /* 0x00000056bd0c7211 */ /* 0x000fc600078a08ff */
[C---:B------:R-:W-:Y:S01]  /*2630*/  IMAD R27, R74.reuse, 0x2, R25 ;  /* 0x000000024a1b7824 */ /* 0x040fe200078e0219 */
[----:B------:R-:W-:Y:S01]  /*2640*/  LEA.HI.X.SX32 R13, R189, R24, 0x1, P5 ;  /* 0x00000018bd0d7211 */ /* 0x000fe200028f0eff */
[----:B------:R-:W1:Y:S02]  /*2650*/  FENCE.VIEW.ASYNC.S ;  /* 0x00000000000073c6 */ /* 0x000e640000000000 */
[----:B-1----:R1:W2:Y:S02]  /*2660*/  @!UP2 SYNCS.EXCH.64 URZ, [UR11], UR4 ;  /* 0x000000040bffa5b2 */ /* 0x0022a40008000100 */
[----:B--2---:R-:W-:Y:S01]  /*2670*/  BAR.SYNC.DEFER_BLOCKING 0x0 ;  /* 0x0000000000007b1d */ /* 0x004fe20000010000 */
[----:B------:R-:W-:-:S04]  /*2680*/  IMAD R15, R74, 0x2, R27 ;  /* 0x000000024a0f7824 */ /* 0x000fc800078e021b */
[----:B------:R-:W-:Y:S01]  /*2690*/  IMAD R29, R74, 0x2, R15 ;  /* 0x000000024a1d7824 */ /* 0x000fe200078e020f */
[----:B------:R-:W-:-:S03]  /*26a0*/  PRMT R167, RZ, 0x7610, R167 ;  /* 0x00007610ffa77816 */ /* 0x000fc600000000a7 */
[C---:B------:R-:W-:Y:S01]  /*26b0*/  IMAD R31, R74.reuse, 0x2, R29 ;  /* 0x000000024a1f7824 */ /* 0x040fe200078e021d */
[----:B0-----:R-:W-:Y:S01]  /*26c0*/  LOP3.LUT R7, R5, 0x1a, RZ, 0xfc, !PT ;  /* 0x0000001a05077812 */ /* 0x001fe200078efcff */
[----:B-1----:R-:W0:Y:S02]  /*26d0*/  LDCU UR4, c[0x0][0x3b0] ;  /* 0x00007600ff0477ac */ /* 0x002e240008000800 */
[----:B------:R-:W-:Y:S01]  /*26e0*/  IMAD R85, R74, 0x2, R31 ;  /* 0x000000024a557824 */ /* 0x000fe200078e021f */
[----:B------:R1:W2:Y:S01]  /*26f0*/  @P2 LDG.E.U16 R169, desc[UR20][R12.64] ;  /* 0x000000140ca92981 */ /* 0x0002a2000c1e1500 */
[----:B------:R-:W-:Y:S02]  /*2700*/  LEA R16, P2, R191, R86, 0x1 ;  /* 0x00000056bf107211 */ /* 0x000fe400078408ff */
[----:B------:R-:W-:Y:S02]  /*2710*/  LOP3.LUT R225, R5, 0x10, RZ, 0xfc, !PT ;  /* 0x0000001005e17812 */ /* 0x000fe400078efcff */
[----:B------:R-:W-:-:S02]  /*2720*/  LEA.HI.X.SX32 R17, R191, R24, 0x1, P2 ;  /* 0x00000018bf117211 */ /* 0x000fc400010f0eff */
[----:B------:R-:W-:Y:S01]  /*2730*/  ISETP.LT.AND P2, PT, R7, R14, P0 ;  /* 0x0000000e0700720c */ /* 0x000fe20000741270 */
[C---:B------:R-:W-:Y:S01]  /*2740*/  IMAD R7, R74.reuse, 0x2, R85 ;  /* 0x000000024a077824 */ /* 0x040fe200078e0255 */
[----:B------:R-:W-:Y:S01]  /*2750*/  PRMT R173, RZ, 0x7610, R173 ;  /* 0x00007610ffad7816 */ /* 0x000fe200000000ad */
[----:B------:R3:W4:Y:S01]  /*2760*/  @P4 LDG.E.U16 R167, desc[UR20][R16.64] ;  /* 0x0000001410a74981 */ /* 0x000722000c1e1500 */
[----:B------:R-:W-:Y:S01]  /*2770*/  LEA R18, P4, R9, R86, 0x1 ;  /* 0x0000005609127211 */ /* 0x000fe200078808ff */
[C---:B------:R-:W-:Y:S01]  /*2780*/  IMAD R33, R74.reuse, 0x2, R7 ;  /* 0x000000024a217824 */ /* 0x040fe200078e0207 */
[----:B------:R-:W-:Y:S02]  /*2790*/  ISETP.LT.AND P5, PT, R225, R14, P0 ;  /* 0x0000000ee100720c */ /* 0x000fe400007a1270 */
[----:B------:R-:W-:Y:S01]  /*27a0*/  LEA.HI.X.SX32 R19, R9, R24, 0x1, P4 ;  /* 0x0000001809137211 */ /* 0x000fe200020f0eff */
[----:B------:R-:W-:Y:S01]  /*27b0*/  IMAD R87, R74, 0x2, R33 ;  /* 0x000000024a577824 */ /* 0x000fe200078e0221 */
[----:B-1----:R-:W-:-:S03]  /*27c0*/  LEA R12, P6, R197, R86, 0x1 ;  /* 0x00000056c50c7211 */ /* 0x002fc600078c08ff */
[----:B------:R-:W5:Y:S01]  /*27d0*/  @P3 LDG.E.U16 R173, desc[UR20][R18.64] ;  /* 0x0000001412ad3981 */ /* 0x000f62000c1e1500 */
[----:B---3--:R-:W-:Y:S01]  /*27e0*/  LEA R16, P3, R11, R86, 0x1 ;  /* 0x000000560b107211 */ /* 0x008fe200078608ff */
[C---:B------:R-:W-:Y:S01]  /*27f0*/  IMAD R119, R74.reuse, 0x2, R87 ;  /* 0x000000024a777824 */ /* 0x040fe200078e0257 */
[----:B------:R-:W-:Y:S02]  /*2800*/  PRMT R171, RZ, 0x7610, R171 ;  /* 0x00007610ffab7816 */ /* 0x000fe400000000ab */
[----:B------:R-:W-:Y:S01]  /*2810*/  PRMT R165, RZ, 0x7610, R165 ;  /* 0x00007610ffa57816 */ /* 0x000fe200000000a5 */
[C---:B------:R-:W-:Y:S01]  /*2820*/  IMAD R9, R74.reuse, 0x2, R119 ;  /* 0x000000024a097824 */ /* 0x040fe200078e0277 */
[-C--:B------:R-:W-:Y:S02]  /*2830*/  LEA.HI.X.SX32 R13, R197, R24.reuse, 0x1, P6 ;  /* 0x00000018c50d7211 */ /* 0x080fe400030f0eff */
[C---:B------:R-:W-:Y:S02]  /*2840*/  LOP3.LUT R223, R5.reuse, 0x20, RZ, 0xfc, !PT ;  /* 0x0000002005df7812 */ /* 0x040fe400078efcff */
[----:B------:R-:W-:Y:S01]  /*2850*/  LOP3.LUT R221, R5, 0x28, RZ, 0xfc, !PT ;  /* 0x0000002805dd7812 */ /* 0x000fe200078efcff */
[----:B------:R1:W3:Y:S01]  /*2860*/  @P5 LDG.E.U16 R171, desc[UR20][R12.64] ;  /* 0x000000140cab5981 */ /* 0x0002e2000c1e1500 */
[----:B------:R-:W-:Y:S01]  /*2870*/  LEA.HI.X.SX32 R17, R11, R24, 0x1, P3 ;  /* 0x000000180b117211 */ /* 0x000fe200018f0eff */
[----:B------:R-:W-:Y:S01]  /*2880*/  IMAD R35, R74, 0x2, R9 ;  /* 0x000000024a237824 */ /* 0x000fe200078e0209 */
[----:B------:R-:W-:-:S02]  /*2890*/  ISETP.LT.AND P4, PT, R223, R14, P0 ;  /* 0x0000000edf00720c */ /* 0x000fc40000781270 */
[----:B------:R-:W-:Y:S01]  /*28a0*/  ISETP.LT.AND P3, PT, R221, R14, P0 ;  /* 0x0000000edd00720c */ /* 0x000fe20000761270 */
[----:B------:R-:W2:Y:S01]  /*28b0*/  @P2 LDG.E.U16 R165, desc[UR20][R16.64] ;  /* 0x0000001410a52981 */ /* 0x000ea2000c1e1500 */
[-C--:B------:R-:W-:Y:S02]  /*28c0*/  LEA R20, P5, R15, R86.reuse, 0x1 ;  /* 0x000000560f147211 */ /* 0x080fe400078a08ff */
[----:B-1----:R-:W-:Y:S01]  /*28d0*/  LEA R12, P2, R7, R86, 0x1 ;  /* 0x00000056070c7211 */ /* 0x002fe200078408ff */
[----:B------:R-:W-:Y:S01]  /*28e0*/  IMAD R121, R74, 0x2, R35 ;  /* 0x000000024a797824 */ /* 0x000fe200078e0223 */
[----:B------:R-:W-:Y:S02]  /*28f0*/  LOP3.LUT R219, R5, 0x30, RZ, 0xfc, !PT ;  /* 0x0000003005db7812 */ /* 0x000fe400078efcff */
[----:B------:R-:W-:Y:S02]  /*2900*/  LEA.HI.X.SX32 R13, R7, R24, 0x1, P2 ;  /* 0x00000018070d7211 */ /* 0x000fe400010f0eff */
[----:B------:R-:W-:-:S02]  /*2910*/  PRMT R175, RZ, 0x7610, R175 ;  /* 0x00007610ffaf7816 */ /* 0x000fc400000000af */
[----:B------:R-:W-:Y:S01]  /*2920*/  PRMT R7, RZ, 0x7610, R7 ;  /* 0x00007610ff077816 */ /* 0x000fe20000000007 */
[C---:B------:R-:W-:Y:S01]  /*2930*/  IMAD R123, R74.reuse, 0x2, R121 ;  /* 0x000000024a7b7824 */ /* 0x040fe200078e0279 */
[----:B------:R-:W-:Y:S02]  /*2940*/  LEA.HI.X.SX32 R21, R15, R24, 0x1, P5 ;  /* 0x000000180f157211 */ /* 0x000fe400028f0eff */
[----:B------:R-:W-:Y:S02]  /*2950*/  LOP3.LUT R217, R5, 0x38, RZ, 0xfc, !PT ;  /* 0x0000003805d97812 */ /* 0x000fe400078efcff */
[-C--:B------:R-:W-:Y:S01]  /*2960*/  ISETP.LT.AND P2, PT, R219, R14.reuse, P0 ;  /* 0x0000000edb00720c */ /* 0x080fe20000741270 */
[----:B------:R1:W2:Y:S01]  /*2970*/  @P4 LDG.E.U16 R175, desc[UR20][R20.64] ;  /* 0x0000001414af4981 */ /* 0x0002a2000c1e1500 */
[----:B------:R-:W-:Y:S01]  /*2980*/  IMAD R67, R74, 0x2, R123 ;  /* 0x000000024a437824 */ /* 0x000fe200078e027b */
[----:B------:R-:W-:Y:S02]  /*2990*/  ISETP.LT.AND P4, PT, R217, R14, P0 ;  /* 0x0000000ed900720c */ /* 0x000fe40000781270 */
[----:B------:R0:W2:Y:S01]  /*29a0*/  @P3 LDG.E.U16 R7, desc[UR20][R12.64] ;  /* 0x000000140c073981 */ /* 0x0000a2000c1e1500 */
[----:B------:R-:W-:-:S02]  /*29b0*/  LOP3.LUT R215, R5, 0x22, RZ, 0xfc, !PT ;  /* 0x0000002205d77812 */ /* 0x000fc400078efcff */
[----:B------:R-:W-:Y:S02]  /*29c0*/  PRMT R11, RZ, 0x7610, R11 ;  /* 0x00007610ff0b7816 */ /* 0x000fe4000000000b */
[-C--:B-1----:R-:W-:Y:S02]  /*29d0*/  LEA R20, P3, R9, R86.reuse, 0x1 ;  /* 0x0000005609147211 */ /* 0x082fe400078608ff */
[----:B------:R-:W-:Y:S02]  /*29e0*/  LEA R22, P5, R67, R86, 0x1 ;  /* 0x0000005643167211 */ /* 0x000fe400078a08ff */
[----:B------:R-:W-:Y:S02]  /*29f0*/  LEA.HI.X.SX32 R21, R9, R24, 0x1, P3 ;  /* 0x0000001809157211 */ /* 0x000fe400018f0eff */
[----:B------:R-:W-:Y:S02]  /*2a00*/  LOP3.LUT R213, R5, 0x12, RZ, 0xfc, !PT ;  /* 0x0000001205d57812 */ /* 0x000fe400078efcff */
[----:B------:R-:W-:Y:S01]  /*2a10*/  ISETP.LT.AND P3, PT, R215, R14, P0 ;  /* 0x0000000ed700720c */ /* 0x000fe20000761270 */
[----:B------:R-:W2:Y:S01]  /*2a20*/  @P2 LDG.E.U16 R11, desc[UR20][R20.64] ;  /* 0x00000014140b2981 */ /* 0x000ea2000c1e1500 */
[----:B------:R-:W-:-:S02]  /*2a30*/  PRMT R9, RZ, 0x7610, R9 ;  /* 0x00007610ff097816 */ /* 0x000fc40000000009 */
[----:B------:R-:W-:Y:S02]  /*2a40*/  LEA.HI.X.SX32 R23, R67, R24, 0x1, P5 ;  /* 0x0000001843177211 */ /* 0x000fe400028f0eff */
[----:B------:R-:W-:Y:S02]  /*2a50*/  ISETP.LT.AND P2, PT, R213, R14, P0 ;  /* 0x0000000ed500720c */ /* 0x000fe40000741270 */
[-C--:B------:R-:W-:Y:S01]  /*2a60*/  LEA R18, P5, R29, R86.reuse, 0x1 ;  /* 0x000000561d127211 */ /* 0x080fe200078a08ff */
[----:B------:R1:W2:Y:S01]  /*2a70*/  @P4 LDG.E.U16 R9, desc[UR20][R22.64] ;  /* 0x0000001416094981 */ /* 0x0002a2000c1e1500 */
[----:B------:R-:W-:Y:S02]  /*2a80*/  PRMT R155, RZ, 0x7610, R155 ;  /* 0x00007610ff9b7816 */ /* 0x000fe4000000009b */
[----:B------:R-:W-:Y:S02]  /*2a90*/  LEA R16, P4, R199, R86, 0x1 ;  /* 0x00000056c7107211 */ /* 0x000fe400078808ff */
[----:B------:R-:W-:-:S02]  /*2aa0*/  LEA.HI.X.SX32 R19, R29, R24, 0x1, P5 ;  /* 0x000000181d137211 */ /* 0x000fc400028f0eff */
[----:B------:R-:W-:Y:S02]  /*2ab0*/  LOP3.LUT R211, R5, 0x2a, RZ, 0xfc, !PT ;  /* 0x0000002a05d37812 */ /* 0x000fe400078efcff */
[----:B------:R-:W-:Y:S01]  /*2ac0*/  PRMT R157, RZ, 0x7610, R157 ;  /* 0x00007610ff9d7816 */ /* 0x000fe2000000009d */
[----:B------:R1:W2:Y:S01]  /*2ad0*/  @P3 LDG.E.U16 R155, desc[UR20][R18.64] ;  /* 0x00000014129b3981 */ /* 0x0002a2000c1e1500 */
[----:B------:R-:W-:Y:S02]  /*2ae0*/  LEA.HI.X.SX32 R17, R199, R24, 0x1, P4 ;  /* 0x00000018c7117211 */ /* 0x000fe400020f0eff */
[----:B------:R-:W-:-:S03]  /*2af0*/  ISETP.LT.AND P3, PT, R211, R14, P0 ;  /* 0x0000000ed300720c */ /* 0x000fc60000761270 */
[----:B------:R1:W2:Y:S01]  /*2b00*/  @P2 LDG.E.U16 R157, desc[UR20][R16.64] ;  /* 0x00000014109d2981 */ /* 0x0002a2000c1e1500 */
[----:B0-----:R-:W-:Y:S02]  /*2b10*/  LEA R12, P2, R33, R86, 0x1 ;  /* 0x00000056210c7211 */ /* 0x001fe400078408ff */
[----:B------:R-:W-:Y:S02]  /*2b20*/  LOP3.LUT R207, R5, 0x3a, RZ, 0xfc, !PT ;  /* 0x0000003a05cf7812 */ /* 0x000fe400078efcff */
[----:B------:R-:W-:Y:S01]  /*2b30*/  PRMT R159, RZ, 0x7610, R159 ;  /* 0x00007610ff9f7816 */ /* 0x000fe2000000009f */
[----:B-1----:R-:W-:Y:S01]  /*2b40*/  IMAD R23, R74, 0x2, R67 ;  /* 0x000000024a177824 */ /* 0x002fe200078e0243 */
[----:B------:R-:W-:Y:S02]  /*2b50*/  LEA.HI.X.SX32 R13, R33, R24, 0x1, P2 ;  /* 0x00000018210d7211 */ /* 0x000fe400010f0eff */
[----:B------:R-:W-:Y:S02]  /*2b60*/  ISETP.LT.AND P5, PT, R207, R14, P0 ;  /* 0x0000000ecf00720c */ /* 0x000fe400007a1270 */
[----:B------:R-:W-:Y:S01]  /*2b70*/  LOP3.LUT R209, R5, 0x32, RZ, 0xfc, !PT ;  /* 0x0000003205d17812 */ /* 0x000fe200078efcff */
[----:B------:R0:W2:Y:S01]  /*2b80*/  @P3 LDG.E.U16 R159, desc[UR20][R12.64] ;  /* 0x000000140c9f3981 */ /* 0x0000a2000c1e1500 */
[----:B------:R-:W-:-:S02]  /*2b90*/  LEA R20, P3, R23, R86, 0x1 ;  /* 0x0000005617147211 */ /* 0x000fc400078608ff */
[----:B------:R-:W-:Y:S02]  /*2ba0*/  ISETP.LT.AND P6, PT, R209, R14, P0 ;  /* 0x0000000ed100720c */ /* 0x000fe400007c1270 */
[----:B------:R-:W-:Y:S02]  /*2bb0*/  LOP3.LUT R15, R5, 0x1c, RZ, 0xfc, !PT ;  /* 0x0000001c050f7812 */ /* 0x000fe400078efcff */
[----:B------:R-:W-:Y:S02]  /*2bc0*/  PRMT R161, RZ, 0x7610, R161 ;  /* 0x00007610ffa17816 */ /* 0x000fe400000000a1 */
[----:B------:R-:W-:Y:S02]  /*2bd0*/  LEA.HI.X.SX32 R21, R23, R24, 0x1, P3 ;  /* 0x0000001817157211 */ /* 0x000fe400018f0eff */
[----:B------:R-:W-:Y:S02]  /*2be0*/  LEA R18, P4, R35, R86, 0x1 ;  /* 0x0000005623127211 */ /* 0x000fe400078808ff */
[----:B------:R-:W-:Y:S01]  /*2bf0*/  ISETP.LT.AND P2, PT, R15, R14, P0 ;  /* 0x0000000e0f00720c */ /* 0x000fe20000741270 */
[----:B------:R-:W2:Y:S01]  /*2c00*/  @P5 LDG.E.U16 R161, desc[UR20][R20.64] ;  /* 0x0000001414a15981 */ /* 0x000ea2000c1e1500 */
[----:B------:R-:W-:-:S02]  /*2c10*/  LOP3.LUT R205, R5, 0xc, RZ, 0xfc, !PT ;  /* 0x0000000c05cd7812 */ /* 0x000fc400078efcff */
[----:B------:R-:W-:Y:S02]  /*2c20*/  LEA R16, P3, R25, R86, 0x1 ;  /* 0x0000005619107211 */ /* 0x000fe400078608ff */
[----:B------:R-:W-:Y:S02]  /*2c30*/  LOP3.LUT R73, R5, 0x14, RZ, 0xfc, !PT ;  /* 0x0000001405497812 */ /* 0x000fe400078efcff */
[----:B------:R-:W-:Y:S02]  /*2c40*/  PRMT R153, RZ, 0x7610, R153 ;  /* 0x00007610ff997816 */ /* 0x000fe40000000099 */
[----:B------:R-:W-:Y:S02]  /*2c50*/  LEA.HI.X.SX32 R19, R35, R24, 0x1, P4 ;  /* 0x0000001823137211 */ /* 0x000fe400020f0eff */
[----:B------:R-:W-:Y:S02]  /*2c60*/  ISETP.LT.AND P4, PT, R205, R14, P0 ;  /* 0x0000000ecd00720c */ /* 0x000fe40000781270 */
[----:B0-----:R-:W-:Y:S01]  /*2c70*/  LEA R12, P5, R193, R86, 0x1 ;  /* 0x00000056c10c7211 */ /* 0x001fe200078a08ff */
[----:B------:R0:W2:Y:S01]  /*2c80*/  @P6 LDG.E.U16 R153, desc[UR20][R18.64] ;  /* 0x0000001412996981 */ /* 0x0000a2000c1e1500 */
[----:B------:R-:W-:-:S02]  /*2c90*/  LEA.HI.X.SX32 R17, R25, R24, 0x1, P3 ;  /* 0x0000001819117211 */ /* 0x000fc400018f0eff */
[----:B------:R-:W-:Y:S02]  /*2ca0*/  ISETP.LT.AND P3, PT, R73, R14, P0 ;  /* 0x0000000e4900720c */ /* 0x000fe40000761270 */
[----:B------:R-:W-:Y:S02]  /*2cb0*/  PRMT R151, RZ, 0x7610, R151 ;  /* 0x00007610ff977816 */ /* 0x000fe40000000097 */
[----:B------:R-:W-:Y:S02]  /*2cc0*/  LEA.HI.X.SX32 R13, R193, R24, 0x1, P5 ;  /* 0x00000018c10d7211 */ /* 0x000fe400028f0eff */
[----:B------:R-:W-:Y:S02]  /*2cd0*/  LOP3.LUT R71, R5, 0x24, RZ, 0xfc, !PT ;  /* 0x0000002405477812 */ /* 0x000fe400078efcff */
[----:B0-----:R-:W-:Y:S01]  /*2ce0*/  LEA R18, P5, R201, R86, 0x1 ;  /* 0x00000056c9127211 */ /* 0x001fe200078a08ff */
[----:B------:R-:W2:Y:S01]  /*2cf0*/  @P2 LDG.E.U16 R151, desc[UR20][R16.64] ;  /* 0x0000001410972981 */ /* 0x000ea2000c1e1500 */
[----:B------:R-:W-:-:S02]  /*2d00*/  PRMT R163, RZ, 0x7610, R163 ;  /* 0x00007610ffa37816 */ /* 0x000fc400000000a3 */
[----:B------:R-:W-:Y:S02]  /*2d10*/  PRMT R149, RZ, 0x7610, R149 ;  /* 0x00007610ff957816 */ /* 0x000fe40000000095 */
[----:B------:R-:W-:Y:S02]  /*2d20*/  LEA.HI.X.SX32 R19, R201, R24, 0x1, P5 ;  /* 0x00000018c9137211 */ /* 0x000fe400028f0eff */
[----:B------:R-:W-:Y:S01]  /*2d30*/  ISETP.LT.AND P2, PT, R71, R14, P0 ;  /* 0x0000000e4700720c */ /* 0x000fe20000741270 */
[----:B------:R0:W2:Y:S01]  /*2d40*/  @P4 LDG.E.U16 R163, desc[UR20][R12.64] ;  /* 0x000000140ca34981 */ /* 0x0000a2000c1e1500 */
[----:B------:R-:W-:Y:S02]  /*2d50*/  LOP3.LUT R69, R5, 0x2c, RZ, 0xfc, !PT ;  /* 0x0000002c05457812 */ /* 0x000fe400078efcff */
[----:B------:R-:W-:Y:S01]  /*2d60*/  LEA R20, P4, R31, R86, 0x1 ;  /* 0x000000561f147211 */ /* 0x000fe200078808ff */
[----:B------:R-:W2:Y:S01]  /*2d70*/  @P3 LDG.E.U16 R149, desc[UR20][R18.64] ;  /* 0x0000001412953981 */ /* 0x000ea2000c1e1500 */
[----:B------:R-:W-:-:S02]  /*2d80*/  ISETP.LT.AND P3, PT, R69, R14, P0 ;  /* 0x0000000e4500720c */ /* 0x000fc40000761270 */
[----:B------:R-:W-:Y:S02]  /*2d90*/  PRMT R244, RZ, 0x7610, R244 ;  /* 0x00007610fff47816 */ /* 0x000fe400000000f4 */
[----:B------:R-:W-:Y:S02]  /*2da0*/  LEA.HI.X.SX32 R21, R31, R24, 0x1, P4 ;  /* 0x000000181f157211 */ /* 0x000fe400020f0eff */
[----:B0-----:R-:W-:Y:S02]  /*2db0*/  LEA R12, P4, R87, R86, 0x1 ;  /* 0x00000056570c7211 */ /* 0x001fe400078808ff */
[C---:B------:R-:W-:Y:S01]  /*2dc0*/  LOP3.LUT R67, R5.reuse, 0x34, RZ, 0xfc, !PT ;  /* 0x0000003405437812 */ /* 0x040fe200078efcff */
[----:B------:R0:W2:Y:S01]  /*2dd0*/  @P2 LDG.E.U16 R244, desc[UR20][R20.64] ;  /* 0x0000001414f42981 */ /* 0x0000a2000c1e1500 */
[----:B------:R-:W-:Y:S02]  /*2de0*/  LOP3.LUT R35, R5, 0x3c, RZ, 0xfc, !PT ;  /* 0x0000003c05237812 */ /* 0x000fe400078efcff */
[----:B------:R-:W-:Y:S01]  /*2df0*/  PRMT R242, RZ, 0x7610, R242 ;  /* 0x00007610fff27816 */ /* 0x000fe200000000f2 */
[----:B------:R-:W-:Y:S01]  /*2e00*/  IMAD R15, R74, 0x2, R23 ;  /* 0x000000024a0f7824 */ /* 0x000fe200078e0217 */
[----:B------:R-:W-:-:S02]  /*2e10*/  LEA.HI.X.SX32 R13, R87, R24, 0x1, P4 ;  /* 0x00000018570d7211 */ /* 0x000fc400020f0eff */
[-C--:B------:R-:W-:Y:S02]  /*2e20*/  ISETP.LT.AND P2, PT, R67, R14.reuse, P0 ;  /* 0x0000000e4300720c */ /* 0x080fe40000741270 */
[----:B------:R-:W-:Y:S01]  /*2e30*/  ISETP.LT.AND P4, PT, R35, R14, P0 ;  /* 0x0000000e2300720c */ /* 0x000fe20000781270 */
[----:B------:R1:W2:Y:S01]  /*2e40*/  @P3 LDG.E.U16 R242, desc[UR20][R12.64] ;  /* 0x000000140cf23981 */ /* 0x0002a2000c1e1500 */
[-C--:B------:R-:W-:Y:S02]  /*2e50*/  LEA R16, P5, R121, R86.reuse, 0x1 ;  /* 0x0000005679107211 */ /* 0x080fe400078a08ff */
[----:B0-----:R-:W-:Y:S02]  /*2e60*/  LEA R20, P3, R15, R86, 0x1 ;  /* 0x000000560f147211 */ /* 0x001fe400078608ff */
[----:B------:R-:W-:Y:S02]  /*2e70*/  PRMT R240, RZ, 0x7610, R240 ;  /* 0x00007610fff07816 */ /* 0x000fe400000000f0 */
[----:B------:R-:W-:-:S02]  /*2e80*/  LOP3.LUT R29, R5, 0x1e, RZ, 0xfc, !PT ;  /* 0x0000001e051d7812 */ /* 0x000fc400078efcff */
[-C--:B------:R-:W-:Y:S02]  /*2e90*/  LEA.HI.X.SX32 R17, R121, R24.reuse, 0x1, P5 ;  /* 0x0000001879117211 */ /* 0x080fe400028f0eff */
[----:B------:R-:W-:Y:S02]  /*2ea0*/  PRMT R238, RZ, 0x7610, R238 ;  /* 0x00007610ffee7816 */ /* 0x000fe400000000ee */
[----:B------:R-:W-:Y:S01]  /*2eb0*/  LEA.HI.X.SX32 R21, R15, R24, 0x1, P3 ;  /* 0x000000180f157211 */ /* 0x000fe200018f0eff */
[----:B------:R0:W2:Y:S01]  /*2ec0*/  @P2 LDG.E.U16 R240, desc[UR20][R16.64] ;  /* 0x0000001410f02981 */ /* 0x0000a2000c1e1500 */
[----:B------:R-:W-:Y:S02]  /*2ed0*/  LOP3.LUT R33, R5, 0xe, RZ, 0xfc, !PT ;  /* 0x0000000e05217812 */ /* 0x000fe400078efcff */
[----:B-1----:R-:W-:Y:S01]  /*2ee0*/  LEA R12, P6, R195, R86, 0x1 ;  /* 0x00000056c30c7211 */ /* 0x002fe200078c08ff */
[----:B------:R-:W2:Y:S01]  /*2ef0*/  @P4 LDG.E.U16 R238, desc[UR20][R20.64] ;  /* 0x0000001414ee4981 */ /* 0x000ea2000c1e1500 */
[----:B------:R-:W-:-:S02]  /*2f00*/  LOP3.LUT R31, R5, 0x16, RZ, 0xfc, !PT ;  /* 0x00000016051f7812 */ /* 0x000fc400078efcff */
[-C--:B------:R-:W-:Y:S02]  /*2f10*/  ISETP.LT.AND P3, PT, R29, R14.reuse, P0 ;  /* 0x0000000e1d00720c */ /* 0x080fe40000761270 */
[----:B------:R-:W-:Y:S02]  /*2f20*/  ISETP.LT.AND P2, PT, R33, R14, P0 ;  /* 0x0000000e2100720c */ /* 0x000fe40000741270 */
[----:B------:R-:W-:Y:S02]  /*2f30*/  LEA.HI.X.SX32 R13, R195, R24, 0x1, P6 ;  /* 0x00000018c30d7211 */ /* 0x000fe400030f0eff */
[----:B------:R-:W-:Y:S02]  /*2f40*/  ISETP.LT.AND P4, PT, R31, R14, P0 ;  /* 0x0000000e1f00720c */ /* 0x000fe40000781270 */
[----:B------:R-:W-:Y:S02]  /*2f50*/  LEA R18, P6, R27, R86, 0x1 ;  /* 0x000000561b127211 */ /* 0x000fe400078c08ff */
[----:B------:R-:W-:-:S02]  /*2f60*/  PRMT R232, RZ, 0x7610, R232 ;  /* 0x00007610ffe87816 */ /* 0x000fc400000000e8 */
[----:B0-----:R-:W-:Y:S02]  /*2f70*/  LEA R16, P5, R203, R86, 0x1 ;  /* 0x00000056cb107211 */ /* 0x001fe400078a08ff */
[-C--:B------:R-:W-:Y:S02]  /*2f80*/  LEA.HI.X.SX32 R19, R27, R24.reuse, 0x1, P6 ;  /* 0x000000181b137211 */ /* 0x080fe400030f0eff */
[----:B------:R-:W-:Y:S02]  /*2f90*/  PRMT R216, RZ, 0x7610, R216 ;  /* 0x00007610ffd87816 */ /* 0x000fe400000000d8 */
[----:B------:R-:W-:Y:S01]  /*2fa0*/  LOP3.LUT R27, R5, 0x26, RZ, 0xfc, !PT ;  /* 0x00000026051b7812 */ /* 0x000fe200078efcff */
[----:B------:R-:W2:Y:S01]  /*2fb0*/  @P3 LDG.E.U16 R232, desc[UR20][R18.64] ;  /* 0x0000001412e83981 */ /* 0x000ea2000c1e1500 */
[----:B------:R-:W-:Y:S02]  /*2fc0*/  PRMT R234, RZ, 0x7610, R234 ;  /* 0x00007610ffea7816 */ /* 0x000fe400000000ea */
[----:B------:R-:W-:Y:S01]  /*2fd0*/  LEA.HI.X.SX32 R17, R203, R24, 0x1, P5 ;  /* 0x00000018cb117211 */ /* 0x000fe200028f0eff */
[----:B------:R0:W2:Y:S01]  /*2fe0*/  @P2 LDG.E.U16 R216, desc[UR20][R12.64] ;  /* 0x000000140cd82981 */ /* 0x0000a2000c1e1500 */
[----:B------:R-:W-:-:S02]  /*2ff0*/  LOP3.LUT R25, R5, 0x2e, RZ, 0xfc, !PT ;  /* 0x0000002e05197812 */ /* 0x000fc400078efcff */
[----:B------:R-:W-:Y:S01]  /*3000*/  LEA R78, P5, R79, R86, 0x1 ;  /* 0x000000564f4e7211 */ /* 0x000fe200078a08ff */
[----:B------:R1:W2:Y:S01]  /*3010*/  @P4 LDG.E.U16 R234, desc[UR20][R16.64] ;  /* 0x0000001410ea4981 */ /* 0x0002a2000c1e1500 */
[-C--:B------:R-:W-:Y:S02]  /*3020*/  ISETP.LT.AND P3, PT, R27, R14.reuse, P0 ;  /* 0x0000000e1b00720c */ /* 0x080fe40000761270 */
[----:B------:R-:W-:Y:S02]  /*3030*/  ISETP.LT.AND P2, PT, R25, R14, P0 ;  /* 0x0000000e1900720c */ /* 0x000fe40000741270 */
[----:B------:R-:W-:Y:S02]  /*3040*/  LEA.HI.X.SX32 R79, R79, R24, 0x1, P5 ;  /* 0x000000184f4f7211 */ /* 0x000fe400028f0eff */
[-C--:B0-----:R-:W-:Y:S02]  /*3050*/  LEA R12, P6, R119, R86.reuse, 0x1 ;  /* 0x00000056770c7211 */ /* 0x081fe400078c08ff */
[----:B-1----:R-:W-:-:S02]  /*3060*/  LEA R16, P5, R85, R86, 0x1 ;  /* 0x0000005655107211 */ /* 0x002fc400078a08ff */
[----:B------:R-:W-:Y:S02]  /*3070*/  PRMT R230, RZ, 0x7610, R230 ;  /* 0x00007610ffe67816 */ /* 0x000fe400000000e6 */
[-C--:B------:R-:W-:Y:S02]  /*3080*/  LEA.HI.X.SX32 R17, R85, R24.reuse, 0x1, P5 ;  /* 0x0000001855117211 */ /* 0x080fe400028f0eff */
[----:B------:R-:W-:Y:S02]  /*3090*/  PRMT R228, RZ, 0x7610, R228 ;  /* 0x00007610ffe47816 */ /* 0x000fe400000000e4 */
[----:B------:R-:W-:Y:S01]  /*30a0*/  LEA.HI.X.SX32 R13, R119, R24, 0x1, P6 ;  /* 0x00000018770d7211 */ /* 0x000fe200030f0eff */
[----:B------:R0:W2:Y:S01]  /*30b0*/  @P3 LDG.E.U16 R230, desc[UR20][R16.64] ;  /* 0x0000001410e63981 */ /* 0x0000a2000c1e1500 */
[----:B------:R-:W-:-:S03]  /*30c0*/  LEA R76, P4, R77, R86, 0x1 ;  /* 0x000000564d4c7211 */ /* 0x000fc600078808ff */
[----:B------:R-:W2:Y:S01]  /*30d0*/  @P2 LDG.E.U16 R228, desc[UR20][R12.64] ;  /* 0x000000140ce42981 */ /* 0x000ea2000c1e1500 */
[C---:B------:R-:W-:Y:S02]  /*30e0*/  ISETP.LT.AND P2, PT, R5.reuse, R14, P0 ;  /* 0x0000000e0500720c */ /* 0x040fe40000741270 */
[----:B0-----:R-:W-:Y:S02]  /*30f0*/  LOP3.LUT R17, R5, 0x2, RZ, 0xfc, !PT ;  /* 0x0000000205117812 */ /* 0x001fe400078efcff */
[----:B------:R-:W-:Y:S02]  /*3100*/  LEA.HI.X.SX32 R77, R77, R24, 0x1, P4 ;  /* 0x000000184d4d7211 */ /* 0x000fe400020f0eff */
[----:B------:R-:W-:Y:S02]  /*3110*/  ISETP.LT.AND P3, PT, R17, R14, P0 ;  /* 0x0000000e1100720c */ /* 0x000fe40000761270 */
[----:B------:R-:W-:Y:S02]  /*3120*/  LEA R80, P4, R81, R86, 0x1 ;  /* 0x0000005651507211 */ /* 0x000fe400078808ff */
[----:B------:R-:W-:-:S02]  /*3130*/  LOP3.LUT R23, R5, 0x36, RZ, 0xfc, !PT ;  /* 0x0000003605177812 */ /* 0x000fc400078efcff */
[----:B------:R-:W-:Y:S02]  /*3140*/  LEA R82, P5, R83, R86, 0x1 ;  /* 0x0000005653527211 */ /* 0x000fe400078a08ff */
[----:B------:R-:W-:Y:S02]  /*3150*/  LOP3.LUT R21, R5, 0x3e, RZ, 0xfc, !PT ;  /* 0x0000003e05157812 */ /* 0x000fe400078efcff */
[----:B------:R-:W-:Y:S01]  /*3160*/  PRMT R179, RZ, 0x7610, R179 ;  /* 0x00007610ffb37816 */ /* 0x000fe200000000b3 */
[----:B------:R-:W-:Y:S01]  /*3170*/  IMAD R15, R74, 0x2, R15 ;  /* 0x000000024a0f7824 */ /* 0x000fe200078e020f */
[----:B------:R-:W-:Y:S02]  /*3180*/  LEA.HI.X.SX32 R81, R81, R24, 0x1, P4 ;  /* 0x0000001851517211 */ /* 0x000fe400020f0eff */
[----:B------:R-:W-:Y:S02]  /*3190*/  PRMT R177, RZ, 0x7610, R177 ;  /* 0x00007610ffb17816 */ /* 0x000fe400000000b1 */
[----:B------:R-:W-:Y:S01]  /*31a0*/  LEA R84, P4, R123, R86, 0x1 ;  /* 0x000000567b547211 */ /* 0x000fe200078808ff */
[----:B------:R-:W2:Y:S01]  /*31b0*/  @P2 LDG.E.U16 R179, desc[UR20][R76.64] ;  /* 0x000000144cb32981 */ /* 0x000ea2000c1e1500 */
[----:B------:R-:W-:-:S02]  /*31c0*/  ISETP.LT.AND P6, PT, R23, R14, P0 ;  /* 0x0000000e1700720c */ /* 0x000fc400007c1270 */
[----:B------:R-:W-:Y:S01]  /*31d0*/  LEA.HI.X.SX32 R83, R83, R24, 0x1, P5 ;  /* 0x0000001853537211 */ /* 0x000fe200028f0eff */
[----:B------:R-:W2:Y:S01]  /*31e0*/  @P3 LDG.E.U16 R177, desc[UR20][R78.64] ;  /* 0x000000144eb13981 */ /* 0x000ea2000c1e1500 */
[----:B------:R-:W-:Y:S02]  /*31f0*/  ISETP.LT.AND P5, PT, R21, R14, P0 ;  /* 0x0000000e1500720c */ /* 0x000fe400007a1270 */
[----:B------:R-:W-:Y:S02]  /*3200*/  LEA.HI.X.SX32 R85, R123, R24, 0x1, P4 ;  /* 0x000000187b557211 */ /* 0x000fe400020f0eff */
[C---:B------:R-:W-:Y:S02]  /*3210*/  LEA R86, P4, R15.reuse, R86, 0x1 ;  /* 0x000000560f567211 */ /* 0x040fe400078808ff */
[----:B------:R-:W-:Y:S02]  /*3220*/  PRMT R226, RZ, 0x7610, R226 ;  /* 0x00007610ffe27816 */ /* 0x000fe400000000e2 */
[----:B------:R-:W-:Y:S01]  /*3230*/  PRMT R224, RZ, 0x7610, R224 ;  /* 0x00007610ffe07816 */ /* 0x000fe200000000e0 */
[----:B------:R-:W-:Y:S01]  /*3240*/  IMAD R8, R8, R75, RZ ;  /* 0x0000004b08087224 */ /* 0x000fe200078e02ff */
[----:B------:R-:W-:-:S02]  /*3250*/  LEA.HI.X.SX32 R87, R15, R24, 0x1, P4 ;  /* 0x000000180f577211 */ /* 0x000fc400020f0eff */
[----:B------:R0:W2:Y:S02]  /*3260*/  @P6 LDG.E.U16 R226, desc[UR20][R84.64] ;  /* 0x0000001454e26981 */ /* 0x0000a4000c1e1500 */
[----:B------:R-:W-:Y:S02]  /*3270*/  LEA R146, P2, R8, UR14, 0x1 ;  /* 0x0000000e08927c11 */ /* 0x000fe4000f8408ff */
[----:B------:R1:W2:Y:S01]  /*3280*/  @P5 LDG.E.U16 R224, desc[UR20][R86.64] ;  /* 0x0000001456e05981 */ /* 0x0002a2000c1e1500 */
[----:B------:R-:W-:Y:S02]  /*3290*/  IMAD R89, R89, UR4, RZ ;  /* 0x0000000459597c24 */ /* 0x000fe4000f8e02ff */
[----:B0-----:R-:W-:Y:S02]  /*32a0*/  IMAD R85, R10, UR4, RZ ;  /* 0x000000040a557c24 */ /* 0x001fe4000f8e02ff */
[----:B-1----:R-:W-:Y:S01]  /*32b0*/  IMAD R87, R88, UR4, RZ ;  /* 0x0000000458577c24 */ /* 0x002fe2000f8e02ff */
[----:B------:R-:W-:Y:S01]  /*32c0*/  LEA.HI.X.SX32 R8, R8, UR15, 0x1, P2 ;  /* 0x0000000f08087c11 */ /* 0x000fe200090f0eff */
[----:B------:R-:W-:Y:S01]  /*32d0*/  IMAD R119, R90, UR4, RZ ;  /* 0x000000045a777c24 */ /* 0x000fe2000f8e02ff */
[-C--:B------:R-:W-:Y:S01]  /*32e0*/  LEA R84, P5, R85, R146.reuse, 0x1 ;  /* 0x0000009255547211 */ /* 0x080fe200078a08ff */
[----:B------:R-:W-:Y:S01]  /*32f0*/  IMAD R121, R91, UR4, RZ ;  /* 0x000000045b797c24 */ /* 0x000fe2000f8e02ff */
[----:B------:R-:W-:Y:S01]  /*3300*/  LEA R86, P4, R87, R146, 0x1 ;  /* 0x0000009257567211 */ /* 0x000fe200078808ff */
[----:B------:R-:W-:Y:S01]  /*3310*/  IMAD R123, R92, UR4, RZ ;  /* 0x000000045c7b7c24 */ /* 0x000fe2000f8e02ff */
[----:B------:R-:W-:Y:S01]  /*3320*/  LEA.HI.X.SX32 R85, R85, R8, 0x1, P5 ;  /* 0x0000000855557211 */ /* 0x000fe200028f0eff */
[----:B------:R-:W-:Y:S01]  /*3330*/  IMAD R125, R93, UR4, RZ ;  /* 0x000000045d7d7c24 */ /* 0x000fe2000f8e02ff */
[-C--:B------:R-:W-:Y:S01]  /*3340*/  LEA R88, P6, R89, R146.reuse, 0x1 ;  /* 0x0000009259587211 */ /* 0x080fe200078c08ff */
[----:B------:R-:W-:Y:S01]  /*3350*/  IMAD R127, R94, UR4, RZ ;  /* 0x000000045e7f7c24 */ /* 0x000fe2000f8e02ff */
[----:B------:R-:W-:-:S02]  /*3360*/  LEA R90, P5, R119, R146, 0x1 ;  /* 0x00000092775a7211 */ /* 0x000fc400078a08ff */
[----:B------:R-:W-:Y:S02]  /*3370*/  LEA.HI.X.SX32 R87, R87, R8, 0x1, P4 ;  /* 0x0000000857577211 */ /* 0x000fe400020f0eff */
[----:B------:R-:W-:Y:S01]  /*3380*/  LEA R92, P4, R121, R146, 0x1 ;  /* 0x00000092795c7211 */ /* 0x000fe200078808ff */
[----:B------:R-:W-:Y:S01]  /*3390*/  IMAD R131, R96, UR4, RZ ;  /* 0x0000000460837c24 */ /* 0x000fe2000f8e02ff */
[-C--:B------:R-:W-:Y:S01]  /*33a0*/  LEA.HI.X.SX32 R89, R89, R8.reuse, 0x1, P6 ;  /* 0x0000000859597211 */ /* 0x080fe200030f0eff */
        /* <DEDUP_REMOVED lines=21> */
[-C--:B------:R-:W-:Y:S01]  /*3500*/  LEA.HI.X.SX32 R103, R131, R8.reuse, 0x1, P5 ;  /* 0x0000000883677211 */ /* 0x080fe200028f0eff */
[----:B------:R-:W-:Y:S01]  /*3510*/  IMAD R181, R105, UR4, RZ ;  /* 0x0000000469b57c24 */ /* 0x000fe2000f8e02ff */
[----:B------:R-:W-:Y:S01]  /*3520*/  LEA.HI.X.SX32 R105, R133, R8, 0x1, P4 ;  /* 0x0000000885697211 */ /* 0x000fe200020f0eff */
[----:B------:R-:W-:Y:S01]  /*3530*/  IMAD R183, R106, UR4, RZ ;  /* 0x000000046ab77c24 */ /* 0x000fe2000f8e02ff */
[-C--:B------:R-:W-:Y:S01]  /*3540*/  LEA R106, P6, R135, R146.reuse, 0x1 ;  /* 0x00000092876a7211 */ /* 0x080fe200078c08ff */
[----:B------:R-:W-:Y:S01]  /*3550*/  IMAD R187, R108, UR4, RZ ;  /* 0x000000046cbb7c24 */ /* 0x000fe2000f8e02ff */
[-C--:B------:R-:W-:Y:S01]  /*3560*/  LEA R108, P5, R137, R146.reuse, 0x1 ;  /* 0x00000092896c7211 */ /* 0x080fe200078a08ff */
[----:B------:R-:W-:Y:S01]  /*3570*/  IMAD R12, R110, UR4, RZ ;  /* 0x000000046e0c7c24 */ /* 0x000fe2000f8e02ff */
        /* <DEDUP_REMOVED lines=22> */
[----:B------:R-:W-:Y:S02]  /*36e0*/  LEA R122, P4, R183, R146, 0x1 ;  /* 0x00000092b77a7211 */ /* 0x000fe400078808ff */
[-C--:B------:R-:W-:Y:S02]  /*36f0*/  LEA.HI.X.SX32 R119, R147, R8.reuse, 0x1, P6 ;  /* 0x0000000893777211 */ /* 0x080fe400030f0eff */
[----:B------:R-:W-:Y:S02]  /*3700*/  LEA.HI.X.SX32 R121, R181, R8, 0x1, P5 ;  /* 0x00000008b5797211 */ /* 0x000fe400028f0eff */
[-C--:B------:R-:W-:Y:S02]  /*3710*/  LEA R124, P6, R185, R146.reuse, 0x1 ;  /* 0x00000092b97c7211 */ /* 0x080fe400078c08ff */
[----:B------:R-:W-:-:S02]  /*3720*/  LEA R126, P5, R187, R146, 0x1 ;  /* 0x00000092bb7e7211 */ /* 0x000fc400078a08ff */
[----:B------:R-:W-:Y:S02]  /*3730*/  LEA.HI.X.SX32 R123, R183, R8, 0x1, P4 ;  /* 0x00000008b77b7211 */ /* 0x000fe400020f0eff */
[----:B------:R-:W-:Y:S02]  /*3740*/  LEA R128, P4, R10, R146, 0x1 ;  /* 0x000000920a807211 */ /* 0x000fe400078808ff */
[C---:B------:R-:W-:Y:S02]  /*3750*/  LOP3.LUT R15, R5.reuse, 0x4, RZ, 0xfc, !PT ;  /* 0x00000004050f7812 */ /* 0x040fe400078efcff */
[----:B------:R-:W-:Y:S02]  /*3760*/  LOP3.LUT R13, R5, 0x6, RZ, 0xfc, !PT ;  /* 0x00000006050d7812 */ /* 0x000fe400078efcff */
[-C--:B------:R-:W-:Y:S02]  /*3770*/  LEA.HI.X.SX32 R125, R185, R8.reuse, 0x1, P6 ;  /* 0x00000008b97d7211 */ /* 0x080fe400030f0eff */
[----:B------:R-:W-:-:S02]  /*3780*/  LEA.HI.X.SX32 R127, R187, R8, 0x1, P5 ;  /* 0x00000008bb7f7211 */ /* 0x000fc400028f0eff */
[----:B------:R-:W-:Y:S02]  /*3790*/  LOP3.LUT R19, R66, 0x3f, RZ, 0xc0, !PT ;  /* 0x0000003f42137812 */ /* 0x000fe400078ec0ff */
[-C--:B------:R-:W-:Y:S02]  /*37a0*/  LEA R130, P6, R12, R146.reuse, 0x1 ;  /* 0x000000920c827211 */ /* 0x080fe400078c08ff */
[----:B------:R-:W-:Y:S02]  /*37b0*/  LEA R132, P5, R138, R146, 0x1 ;  /* 0x000000928a847211 */ /* 0x000fe400078a08ff */
[----:B------:R-:W-:Y:S02]  /*37c0*/  LEA.HI.X.SX32 R129, R10, R8, 0x1, P4 ;  /* 0x000000080a817211 */ /* 0x000fe400020f0eff */
[----:B------:R-:W-:Y:S02]  /*37d0*/  LEA R134, P4, R140, R146, 0x1 ;  /* 0x000000928c867211 */ /* 0x000fe400078808ff */
[----:B------:R-:W-:-:S02]  /*37e0*/  ISETP.LT.AND P3, PT, R15, R14, P0 ;  /* 0x0000000e0f00720c */ /* 0x000fc40000761270 */
[-C--:B------:R-:W-:Y:S02]  /*37f0*/  ISETP.LT.AND P2, PT, R13, R14.reuse, P0 ;  /* 0x0000000e0d00720c */ /* 0x080fe40000741270 */
[----:B------:R-:W-:Y:S02]  /*3800*/  ISETP.LT.AND P0, PT, R19, R14, P0 ;  /* 0x0000000e1300720c */ /* 0x000fe40000701270 */
[-C--:B------:R-:W-:Y:S02]  /*3810*/  LEA.HI.X.SX32 R131, R12, R8.reuse, 0x1, P6 ;  /* 0x000000080c837211 */ /* 0x080fe400030f0eff */
[----:B------:R-:W-:Y:S02]  /*3820*/  LEA.HI.X.SX32 R133, R138, R8, 0x1, P5 ;  /* 0x000000088a857211 */ /* 0x000fe400028f0eff */
[-C--:B------:R-:W-:Y:S02]  /*3830*/  LEA R136, P6, R142, R146.reuse, 0x1 ;  /* 0x000000928e887211 */ /* 0x080fe400078c08ff */
[----:B------:R-:W-:-:S02]  /*3840*/  LEA R138, P5, R144, R146, 0x1 ;  /* 0x00000092908a7211 */ /* 0x000fc400078a08ff */
[----:B------:R-:W-:Y:S02]  /*3850*/  LEA.HI.X.SX32 R135, R140, R8, 0x1, P4 ;  /* 0x000000088c877211 */ /* 0x000fe400020f0eff */
[----:B------:R-:W-:Y:S02]  /*3860*/  LEA R140, P4, R152, R146, 0x1 ;  /* 0x00000092988c7211 */ /* 0x000fe400078808ff */
[----:B------:R-:W-:Y:S02]  /*3870*/  PRMT R236, RZ, 0x7610, R236 ;  /* 0x00007610ffec7816 */ /* 0x000fe400000000ec */
[-C--:B------:R-:W-:Y:S02]  /*3880*/  LEA.HI.X.SX32 R137, R142, R8.reuse, 0x1, P6 ;  /* 0x000000088e897211 */ /* 0x080fe400030f0eff */
[----:B------:R-:W-:Y:S02]  /*3890*/  LEA.HI.X.SX32 R139, R144, R8, 0x1, P5 ;  /* 0x00000008908b7211 */ /* 0x000fe400028f0eff */
[----:B------:R-:W-:Y:S01]  /*38a0*/  PRMT R222, RZ, 0x7610, R222 ;  /* 0x00007610ffde7816 */ /* 0x000fe200000000de */
[----:B------:R-:W4:Y:S01]  /*38b0*/  @P3 LDG.E.U16 R236, desc[UR20][R80.64] ;  /* 0x0000001450ec3981 */ /* 0x000f22000c1e1500 */
[----:B------:R-:W-:-:S02]  /*38c0*/  LEA R142, P6, R154, R146, 0x1 ;  /* 0x000000929a8e7211 */ /* 0x000fc400078c08ff */
[----:B------:R-:W-:Y:S02]  /*38d0*/  LEA R144, P5, R150, R146, 0x1 ;  /* 0x0000009296907211 */ /* 0x000fe400078a08ff */
[----:B------:R-:W-:Y:S01]  /*38e0*/  LEA.HI.X.SX32 R141, R152, R8, 0x1, P4 ;  /* 0x00000008988d7211 */ /* 0x000fe200020f0eff */
[----:B------:R-:W4:Y:S01]  /*38f0*/  @P2 LDG.E.U16 R222, desc[UR20][R82.64] ;  /* 0x0000001452de2981 */ /* 0x000f22000c1e1500 */
[----:B------:R-:W-:Y:S02]  /*3900*/  PRMT R220, RZ, 0x7610, R220 ;  /* 0x00007610ffdc7816 */ /* 0x000fe400000000dc */
[----:B------:R-:W-:Y:S02]  /*3910*/  PRMT R218, RZ, 0x7610, R218 ;  /* 0x00007610ffda7816 */ /* 0x000fe400000000da */
[----:B------:R-:W-:Y:S02]  /*3920*/  PRMT R231, RZ, 0x7610, R231 ;  /* 0x00007610ffe77816 */ /* 0x000fe400000000e7 */
[----:B------:R-:W-:Y:S01]  /*3930*/  PRMT R233, RZ, 0x7610, R233 ;  /* 0x00007610ffe97816 */ /* 0x000fe200000000e9 */
[----:B------:R-:W4:Y:S01]  /*3940*/  @P0 LDG.E.U16 R220, desc[UR20][R84.64] ;  /* 0x0000001454dc0981 */ /* 0x000f22000c1e1500 */
[----:B------:R-:W-:-:S02]  /*3950*/  PRMT R235, RZ, 0x7610, R235 ;  /* 0x00007610ffeb7816 */ /* 0x000fc400000000eb */
[----:B------:R-:W-:Y:S01]  /*3960*/  PRMT R237, RZ, 0x7610, R237 ;  /* 0x00007610ffed7816 */ /* 0x000fe200000000ed */
[----:B------:R-:W4:Y:S01]  /*3970*/  @P0 LDG.E.U16 R218, desc[UR20][R92.64] ;  /* 0x000000145cda0981 */ /* 0x000f22000c1e1500 */
[----:B------:R-:W-:Y:S02]  /*3980*/  PRMT R239, RZ, 0x7610, R239 ;  /* 0x00007610ffef7816 */ /* 0x000fe400000000ef */
[----:B------:R-:W-:Y:S01]  /*3990*/  PRMT R241, RZ, 0x7610, R241 ;  /* 0x00007610fff17816 */ /* 0x000fe200000000f1 */
[----:B------:R-:W4:Y:S01]  /*39a0*/  @P0 LDG.E.U16 R231, desc[UR20][R100.64] ;  /* 0x0000001464e70981 */ /* 0x000f22000c1e1500 */
[----:B------:R-:W-:Y:S02]  /*39b0*/  LEA R146, P4, R156, R146, 0x1 ;  /* 0x000000929c927211 */ /* 0x000fe400078808ff */
        /* <DEDUP_REMOVED lines=35> */
[-C--:B------:R-:W-:Y:S02]  /*3bf0*/  LEA.HI.X.SX32 R143, R154, R8.reuse, 0x1, P6 ;  /* 0x000000089a8f7211 */ /* 0x080fe400030f0eff */
[----:B------:R-:W-:Y:S01]  /*3c00*/  PRMT R214, RZ, 0x7610, R214 ;  /* 0x00007610ffd67816 */ /* 0x000fe200000000d6 */
[----:B------:R-:W4:Y:S01]  /*3c10*/  @P0 LDG.E.U16 R20, desc[UR20][R140.64] ;  /* 0x000000148c140981 */ /* 0x000f22000c1e1500 */
[----:B------:R-:W-:-:S02]  /*3c20*/  LEA.HI.X.SX32 R145, R150, R8, 0x1, P5 ;  /* 0x0000000896917211 */ /* 0x000fc400028f0eff */
[----:B------:R-:W-:Y:S01]  /*3c30*/  LEA.HI.X.SX32 R147, R156, R8, 0x1, P4 ;  /* 0x000000089c937211 */ /* 0x000fe200020f0eff */
[----:B------:R-:W4:Y:S04]  /*3c40*/  @P0 LDG.E.U16 R22, desc[UR20][R88.64] ;  /* 0x0000001458160981 */ /* 0x000f28000c1e1500 */
        /* <DEDUP_REMOVED lines=14> */
[----:B------:R-:W4:Y:S01]  /*3d30*/  @P0 LDG.E.U16 R214, desc[UR20][R146.64] ;  /* 0x0000001492d60981 */ /* 0x000f22000c1e1500 */
[----:B------:R-:W-:Y:S01]  /*3d40*/  SHF.R.S32.HI R12, RZ, 0x6, R66 ;  /* 0x00000006ff0c7819 */ /* 0x000fe20000011442 */
[----:B------:R-:W-:-:S04]  /*3d50*/  @!UP1 UIADD3 UR4, UPT, UPT, -UR6, 0x100000, URZ ;  /* 0x0010000006049890 */ /* 0x000fc8000fffe1ff */
[----:B------:R-:W-:Y:S02]  /*3d60*/  @!UP1 USHF.L.U32 UR5, UR4, 0xb, URZ ;  /* 0x0000000b04059899 */ /* 0x000fe400080006ff */
[----:B------:R-:W-:Y:S01]  /*3d70*/  @!UP1 USHF.L.U32 UR4, UR4, 0x1, URZ ;  /* 0x0000000104049899 */ /* 0x000fe200080006ff */
[----:B------:R-:W-:Y:S01]  /*3d80*/  IMAD.SHL.U32 R181, R19, 0x2, RZ ;  /* 0x0000000213b57824 */ /* 0x000fe200078e00ff */
[----:B------:R-:W-:Y:S02]  /*3d90*/  SHF.R.S32.HI R183, RZ, 0x1f, R6 ;  /* 0x0000001fffb77819 */ /* 0x000fe40000011406 */
[----:B------:R-:W-:Y:S01]  /*3da0*/  SGXT R12, R12, 0x1 ;  /* 0x000000010c0c781a */ /* 0x000fe20000000200 */
[----:B------:R-:W-:Y:S01]  /*3db0*/  VOTEU.ALL UP2, P1 ;  /* 0x0000000000ff7886 */ /* 0x000fe20000840000 */
[----:B------:R-:W-:Y:S02]  /*3dc0*/  SHF.L.U64.HI R6, R6, 0x1, R183 ;  /* 0x0000000106067819 */ /* 0x000fe400000102b7 */
[----:B------:R-:W-:-:S02]  /*3dd0*/  SHF.R.S32.HI R10, RZ, 0x1f, R191 ;  /* 0x0000001fff0a7819 */ /* 0x000fc400000114bf */
[-C--:B------:R-:W-:Y:S02]  /*3de0*/  LEA R190, P3, R191, R186.reuse, 0x1 ;  /* 0x000000babfbe7211 */ /* 0x080fe400078608ff */
[----:B------:R-:W-:Y:S01]  /*3df0*/  SHF.R.S32.HI R8, RZ, 0x1f, R189 ;  /* 0x0000001fff087819 */ /* 0x000fe200000114bd */
[----:B------:R0:W1:Y:S01]  /*3e00*/  @!UP2 SYNCS.EXCH.64 URZ, [UR9+0x8008], UR4 ;  /* 0x0080080409ffa5b2 */ /* 0x0000620008000100 */
[----:B------:R-:W-:Y:S02]  /*3e10*/  LEA R188, P2, R189, R186, 0x1 ;  /* 0x000000babdbc7211 */ /* 0x000fe400078408ff */
[----:B------:R-:W-:Y:S02]  /*3e20*/  ISETP.NE.U32.AND P0, PT, R148, RZ, PT ;  /* 0x000000ff9400720c */ /* 0x000fe40003f05070 */
[----:B------:R-:W-:Y:S02]  /*3e30*/  LOP3.LUT R12, R181, 0x90, R12, 0x78, !PT ;  /* 0x00000090b50c7812 */ /* 0x000fe400078e780c */
[----:B------:R-:W-:-:S02]  /*3e40*/  SHF.R.S32.HI R148, RZ, 0x1f, R193 ;  /* 0x0000001fff947819 */ /* 0x000fc400000114c1 */
[----:B------:R-:W-:Y:S02]  /*3e50*/  LEA R192, P4, R193, R186, 0x1 ;  /* 0x000000bac1c07211 */ /* 0x000fe400078808ff */
[----:B------:R-:W-:Y:S02]  /*3e60*/  LEA.HI.X R191, R191, R6, R10, 0x1, P3 ;  /* 0x00000006bfbf7211 */ /* 0x000fe400018f0c0a */
[----:B------:R-:W-:Y:S02]  /*3e70*/  SHF.R.S32.HI R150, RZ, 0x1f, R195 ;  /* 0x0000001fff967819 */ /* 0x000fe400000114c3 */
[----:B------:R-:W-:Y:S02]  /*3e80*/  LEA R194, P5, R195, R186, 0x1 ;  /* 0x000000bac3c27211 */ /* 0x000fe400078a08ff */
[----:B------:R-:W-:Y:S02]  /*3e90*/  LEA.HI.X R189, R189, R6, R8, 0x1, P2 ;  /* 0x00000006bdbd7211 */ /* 0x000fe400010f0c08 */
[----:B------:R-:W-:-:S02]  /*3ea0*/  SHF.R.S32.HI R10, RZ, 0x1f, R199 ;  /* 0x0000001fff0a7819 */ /* 0x000fc400000114c7 */
[-C--:B------:R-:W-:Y:S01]  /*3eb0*/  LEA R198, P3, R199, R186.reuse, 0x1 ;  /* 0x000000bac7c67211 */ /* 0x080fe200078608ff */
[----:B--2---:R2:W-:Y:S01]  /*3ec0*/  STS.U16 [R12+UR9+0x1800], R11 ;  /* 0x0018000b0c007988 */ /* 0x0045e20008000409 */
[----:B------:R-:W-:Y:S02]  /*3ed0*/  SHF.R.S32.HI R8, RZ, 0x1f, R197 ;  /* 0x0000001fff087819 */ /* 0x000fe400000114c5 */
[----:B------:R-:W-:Y:S02]  /*3ee0*/  LEA R196, P2, R197, R186, 0x1 ;  /* 0x000000bac5c47211 */ /* 0x000fe400078408ff */
[----:B------:R-:W-:Y:S01]  /*3ef0*/  LEA.HI.X R193, R193, R6, R148, 0x1, P4 ;  /* 0x00000006c1c17211 */ /* 0x000fe200020f0c94 */
[----:B------:R0:W-:Y:S01]  /*3f00*/  STS.U16 [R12+UR9+0x1c00], R9 ;  /* 0x001c00090c007988 */ /* 0x0001e20008000409 */
[----:B------:R-:W-:Y:S02]  /*3f10*/  SHF.R.S32.HI R148, RZ, 0x1f, R201 ;  /* 0x0000001fff947819 */ /* 0x000fe400000114c9 */
[----:B------:R-:W-:-:S02]  /*3f20*/  LEA R200, P4, R201, R186, 0x1 ;  /* 0x000000bac9c87211 */ /* 0x000fc400078808ff */
[----:B--2---:R-:W-:Y:S02]  /*3f30*/  LOP3.LUT R11, R5, 0x18, RZ, 0xfc, !PT ;  /* 0x00000018050b7812 */ /* 0x004fe400078efcff */
[-C--:B------:R-:W-:Y:S02]  /*3f40*/  LEA.HI.X R195, R195, R6.reuse, R150, 0x1, P5 ;  /* 0x00000006c3c37211 */ /* 0x080fe400028f0c96 */
[----:B------:R-:W-:Y:S02]  /*3f50*/  LEA.HI.X R199, R199, R6, R10, 0x1, P3 ;  /* 0x00000006c7c77211 */ /* 0x000fe400018f0c0a */
[----:B------:R-:W-:Y:S02]  /*3f60*/  SHF.R.S32.HI R150, RZ, 0x1f, R203 ;  /* 0x0000001fff967819 */ /* 0x000fe400000114cb */
[----:B------:R-:W-:Y:S02]  /*3f70*/  LEA R202, P5, R203, R186, 0x1 ;  /* 0x000000bacbca7211 */ /* 0x000fe400078a08ff */
[----:B------:R-:W-:-:S02]  /*3f80*/  LEA.HI.X R197, R197, R6, R8, 0x1, P2 ;  /* 0x00000006c5c57211 */ /* 0x000fc400010f0c08 */
[C---:B------:R-:W-:Y:S02]  /*3f90*/  LOP3.LUT R10, R12.reuse, 0x20, RZ, 0x3c, !PT ;  /* 0x000000200c0a7812 */ /* 0x040fe400078e3cff */
[----:B0-----:R-:W-:Y:S01]  /*3fa0*/  LOP3.LUT R9, R5, 0x1a, RZ, 0xfc, !PT ;  /* 0x0000001a05097812 */ /* 0x001fe200078efcff */
[----:B------:R0:W-:Y:S01]  /*3fb0*/  STS.U16 [R12+UR9+0x1400], R7 ;  /* 0x001400070c007988 */ /* 0x0001e20008000409 */
[----:B------:R-:W-:Y:S02]  /*3fc0*/  LOP3.LUT R8, R12, 0x40, RZ, 0x3c, !PT ;  /* 0x000000400c087812 */ /* 0x000fe400078e3cff */
[----:B------:R-:W-:Y:S01]  /*3fd0*/  LEA.HI.X R201, R201, R6, R148, 0x1, P4 ;  /* 0x00000006c9c97211 */ /* 0x000fe200020f0c94 */
[----:B------:R-:W-:Y:S01]  /*3fe0*/  IMAD R148, R11, R74, RZ ;  /* 0x0000004a0b947224 */ /* 0x000fe200078e02ff */
[----:B------:R-:W-:Y:S01]  /*3ff0*/  LEA.HI.X R203, R203, R6, R150, 0x1, P5 ;  /* 0x00000006cbcb7211 */ /* 0x000fe200028f0c96 */
[----:B------:R-:W-:Y:S01]  /*4000*/  STS.U16 [R12+UR9+0x400], R169 ;  /* 0x000400a90c007988 */ /* 0x000fe20008000409 */
[----:B------:R-:W-:Y:S01]  /*4010*/  IMAD R150, R9, R74, RZ ;  /* 0x0000004a09967224 */ /* 0x000fe200078e02ff */
[----:B0-----:R-:W-:-:S02]  /*4020*/  LOP3.LUT R7, R5, 0x1c, RZ, 0xfc, !PT ;  /* 0x0000001c05077812 */ /* 0x001fc400078efcff */
[----:B---3--:R-:W-:Y:S04]  /*4030*/  STS.U16 [R12+UR9+0x800], R171 ;  /* 0x000800ab0c007988 */ /* 0x008fe80008000409 */
[----:B-----5:R-:W-:Y:S04]  /*4040*/  STS.U16 [R12+UR9+0xc00], R173 ;  /* 0x000c00ad0c007988 */ /* 0x020fe80008000409 */
[----:B------:R-:W-:Y:S04]  /*4050*/  STS.U16 [R12+UR9+0x1000], R175 ;  /* 0x001000af0c007988 */ /* 0x000fe80008000409 */
[----:B------:R-:W-:Y:S04]  /*4060*/  STS.U16 [R12+UR9], R179 ;  /* 0x000000b30c007988 */ /* 0x000fe80008000409 */
[----:B----4-:R-:W-:Y:S04]  /*4070*/  STS.U16 [R10+UR9+0x500], R167 ;  /* 0x000500a70a007988 */ /* 0x010fe80008000409 */
[----:B------:R-:W-:Y:S04]  /*4080*/  STS.U16 [R10+UR9+0xd00], R165 ;  /* 0x000d00a50a007988 */ /* 0x000fe80008000409 */
[----:B------:R-:W-:Y:S04]  /*4090*/  STS.U16 [R10+UR9+0x1100], R155 ;  /* 0x0011009b0a007988 */ /* 0x000fe80008000409 */
[----:B------:R-:W-:Y:S04]  /*40a0*/  STS.U16 [R10+UR9+0x900], R157 ;  /* 0x0009009d0a007988 */ /* 0x000fe80008000409 */
[----:B------:R-:W-:Y:S04]  /*40b0*/  STS.U16 [R10+UR9+0x1500], R159 ;  /* 0x0015009f0a007988 */ /* 0x000fe80008000409 */
[----:B------:R0:W-:Y:S04]  /*40c0*/  STS.U16 [R10+UR9+0x1900], R153 ;  /* 0x001900990a007988 */ /* 0x0001e80008000409 */
[----:B------:R-:W-:Y:S04]  /*40d0*/  STS.U16 [R10+UR9+0x1d00], R161 ;  /* 0x001d00a10a007988 */ /* 0x000fe80008000409 */
[----:B------:R-:W-:Y:S01]  /*40e0*/  STS.U16 [R10+UR9+0x100], R177 ;  /* 0x000100b10a007988 */ /* 0x000fe20008000409 */
[----:B------:R-:W-:-:S03]  /*40f0*/  IMAD.SHL.U32 R187, R150, 0x2, RZ ;  /* 0x0000000296bb7824 */ /* 0x000fc600078e00ff */
[----:B------:R2:W-:Y:S01]  /*4100*/  STS.U16 [R8+UR9+0xa00], R149 ;  /* 0x000a009508007988 */ /* 0x0005e20008000409 */
[-C--:B0-----:R-:W-:Y:S02]  /*4110*/  IMAD R153, R7, R74.reuse, RZ ;  /* 0x0000004a07997224 */ /* 0x081fe400078e02ff */
[----:B------:R-:W-:Y:S01]  /*4120*/  IMAD R155, R29, R74, RZ ;  /* 0x0000004a1d9b7224 */ /* 0x000fe200078e02ff */
[----:B------:R0:W-:Y:S01]  /*4130*/  STS.U16 [R8+UR9+0xe00], R151 ;  /* 0x000e009708007988 */ /* 0x0001e20008000409 */
[----:B------:R-:W-:-:S04]  /*4140*/  IMAD.HI R175, R148, 0x2, RZ ;  /* 0x0000000294af7827 */ /* 0x000fc800078e02ff */
[----:B--2---:R-:W-:Y:S02]  /*4150*/  IMAD.SHL.U32 R149, R148, 0x2, RZ ;  /* 0x0000000294957824 */ /* 0x004fe400078e00ff */
[----:B------:R-:W-:Y:S02]  /*4160*/  IMAD.SHL.U32 R152, R153, 0x2, RZ ;  /* 0x0000000299987824 */ /* 0x000fe400078e00ff */
[----:B------:R-:W-:Y:S01]  /*4170*/  IMAD R157, R223, R74, RZ ;  /* 0x0000004adf9d7224 */ /* 0x000fe200078e02ff */
[--C-:B------:R-:W-:Y:S01]  /*4180*/  IADD3 R148, P4, P5, R149, UR12, R186.reuse ;  /* 0x0000000c95947c10 */ /* 0x100fe2000fd9e0ba */
[----:B0-----:R-:W-:Y:S01]  /*4190*/  IMAD.HI R151, R150, 0x2, RZ ;  /* 0x0000000296977827 */ /* 0x001fe200078e02ff */
[----:B------:R-:W-:-:S03]  /*41a0*/  IADD3 R150, P2, P3, R187, UR12, R186 ;  /* 0x0000000cbb967c10 */ /* 0x000fc6000fb5e0ba */
[----:B------:R-:W-:Y:S01]  /*41b0*/  IMAD.SHL.U32 R154, R155, 0x2, RZ ;  /* 0x000000029b9a7824 */ /* 0x000fe200078e00ff */
[----:B------:R-:W-:Y:S01]  /*41c0*/  IADD3.X R149, PT, PT, R175, UR13, R6, P4, P5 ;  /* 0x0000000daf957c10 */ /* 0x000fe2000a7ea406 */
[-C--:B------:R-:W-:Y:S01]  /*41d0*/  IMAD R159, R215, R74.reuse, RZ ;  /* 0x0000004ad79f7224 */ /* 0x080fe200078e02ff */
[----:B------:R-:W-:Y:S01]  /*41e0*/  IADD3 R152, P4, P5, R152, UR12, R186 ;  /* 0x0000000c98987c10 */ /* 0x000fe2000fd9e0ba */
[----:B------:R-:W-:Y:S01]  /*41f0*/  IMAD.HI R153, R153, 0x2, RZ ;  /* 0x0000000299997827 */ /* 0x000fe200078e02ff */
[----:B------:R-:W-:Y:S01]  /*4200*/  IADD3.X R151, PT, PT, R151, UR13, R6, P2, P3 ;  /* 0x0000000d97977c10 */ /* 0x000fe200097e6406 */
[----:B------:R0:W-:Y:S02]  /*4210*/  STS.U16 [R8+UR9+0x600], R163 ;  /* 0x000600a308007988 */ /* 0x0001e40008000409 */
[----:B------:R-:W-:Y:S01]  /*4220*/  IMAD.SHL.U32 R156, R157, 0x2, RZ ;  /* 0x000000029d9c7824 */ /* 0x000fe200078e00ff */
[----:B------:R-:W-:Y:S01]  /*4230*/  IADD3 R154, P2, P3, R154, UR12, R186 ;  /* 0x0000000c9a9a7c10 */ /* 0x000fe2000fb5e0ba */
[----:B------:R-:W-:-:S02]  /*4240*/  IMAD R161, R71, R74, RZ ;  /* 0x0000004a47a17224 */ /* 0x000fc400078e02ff */
[----:B------:R-:W-:Y:S01]  /*4250*/  IMAD.HI R155, R155, 0x2, RZ ;  /* 0x000000029b9b7827 */ /* 0x000fe200078e02ff */
[----:B------:R-:W-:-:S03]  /*4260*/  IADD3.X R153, PT, PT, R153, UR13, R6, P4, P5 ;  /* 0x0000000d99997c10 */ /* 0x000fc6000a7ea406 */
[----:B------:R-:W-:Y:S02]  /*4270*/  IMAD.SHL.U32 R185, R159, 0x2, RZ ;  /* 0x000000029fb97824 */ /* 0x000fe400078e00ff */
[----:B0-----:R-:W-:Y:S01]  /*4280*/  IMAD R163, R27, R74, RZ ;  /* 0x0000004a1ba37224 */ /* 0x001fe200078e02ff */
[----:B------:R-:W-:Y:S01]  /*4290*/  IADD3 R156, P4, P5, R156, UR12, R186 ;  /* 0x0000000c9c9c7c10 */ /* 0x000fe2000fd9e0ba */
[----:B------:R-:W-:Y:S01]  /*42a0*/  IMAD.HI R157, R157, 0x2, RZ ;  /* 0x000000029d9d7827 */ /* 0x000fe200078e02ff */
[----:B------:R-:W-:-:S03]  /*42b0*/  IADD3.X R155, PT, PT, R155, UR13, R6, P2, P3 ;  /* 0x0000000d9b9b7c10 */ /* 0x000fc600097e6406 */
[----:B------:R-:W-:Y:S01]  /*42c0*/  IMAD.SHL.U32 R177, R161, 0x2, RZ ;  /* 0x00000002a1b17824 */ /* 0x000fe200078e00ff */
[----:B------:R-:W-:Y:S01]  /*42d0*/  IADD3 R158, P2, P3, R185, UR12, R186 ;  /* 0x0000000cb99e7c10 */ /* 0x000fe2000fb5e0ba */
[----:B------:R-:W-:Y:S02]  /*42e0*/  IMAD R165, R221, R74, RZ ;  /* 0x0000004adda57224 */ /* 0x000fe400078e02ff */
[----:B------:R-:W-:Y:S01]  /*42f0*/  IMAD.HI R159, R159, 0x2, RZ ;  /* 0x000000029f9f7827 */ /* 0x000fe200078e02ff */
[----:B------:R-:W-:-:S03]  /*4300*/  IADD3.X R157, PT, PT, R157, UR13, R6, P4, P5 ;  /* 0x0000000d9d9d7c10 */ /* 0x000fc6000a7ea406 */
[----:B------:R-:W-:Y:S02]  /*4310*/  IMAD.SHL.U32 R162, R163, 0x2, RZ ;  /* 0x00000002a3a27824 */ /* 0x000fe400078e00ff */
[----:B------:R-:W-:Y:S01]  /*4320*/  IMAD R167, R211, R74, RZ ;  /* 0x0000004ad3a77224 */ /* 0x000fe200078e02ff */
[----:B------:R-:W-:Y:S01]  /*4330*/  IADD3 R160, P4, P5, R177, UR12, R186 ;  /* 0x0000000cb1a07c10 */ /* 0x000fe2000fd9e0ba */
[----:B------:R-:W-:Y:S01]  /*4340*/  IMAD.HI R161, R161, 0x2, RZ ;  /* 0x00000002a1a17827 */ /* 0x000fe200078e02ff */
[----:B------:R-:W-:-:S03]  /*4350*/  IADD3.X R159, PT, PT, R159, UR13, R6, P2, P3 ;  /* 0x0000000d9f9f7c10 */ /* 0x000fc600097e6406 */
[----:B------:R-:W-:Y:S02]  /*4360*/  IMAD.SHL.U32 R183, R165, 0x2, RZ ;  /* 0x00000002a5b77824 */ /* 0x000fe400078e00ff */
[-C--:B------:R-:W-:Y:S01]  /*4370*/  IMAD R164, R67, R74.reuse, RZ ;  /* 0x0000004a43a47224 */ /* 0x080fe200078e02ff */
[----:B------:R-:W-:Y:S01]  /*4380*/  IADD3 R162, P2, P3, R162, UR12, R186 ;  /* 0x0000000ca2a27c10 */ /* 0x000fe2000fb5e0ba */
[----:B------:R-:W-:Y:S02]  /*4390*/  IMAD R169, R69, R74, RZ ;  /* 0x0000004a45a97224 */ /* 0x000fe400078e02ff */
[----:B------:R-:W-:Y:S01]  /*43a0*/  IMAD.HI R163, R163, 0x2, RZ ;  /* 0x00000002a3a37827 */ /* 0x000fe200078e02ff */
[----:B------:R-:W-:-:S03]  /*43b0*/  IADD3.X R161, PT, PT, R161, UR13, R6, P4, P5 ;  /* 0x0000000da1a17c10 */ /* 0x000fc6000a7ea406 */
[----:B------:R-:W-:Y:S02]  /*43c0*/  IMAD.SHL.U32 R179, R167, 0x2, RZ ;  /* 0x00000002a7b37824 */ /* 0x000fe400078e00ff */
[----:B------:R-:W-:Y:S02]  /*43d0*/  IMAD R171, R25, R74, RZ ;  /* 0x0000004a19ab7224 */ /* 0x000fe400078e02ff */
[----:B------:R-:W-:Y:S01]  /*43e0*/  IMAD.HI R165, R165, 0x2, RZ ;  /* 0x00000002a5a57827 */ /* 0x000fe200078e02ff */
[----:B------:R-:W-:-:S03]  /*43f0*/  IADD3.X R163, PT, PT, R163, UR13, R6, P2, P3 ;  /* 0x0000000da3a37c10 */ /* 0x000fc600097e6406 */
[C---:B------:R-:W-:Y:S02]  /*4400*/  IMAD.SHL.U32 R185, R164.reuse, 0x2, RZ ;  /* 0x00000002a4b97824 */ /* 0x040fe400078e00ff */
[----:B------:R-:W-:Y:S01]  /*4410*/  IMAD.HI R177, R164, 0x2, RZ ;  /* 0x00000002a4b17827 */ /* 0x000fe200078e02ff */
[----:B------:R-:W-:-:S03]  /*4420*/  IADD3 R164, P4, P5, R183, UR12, R186 ;  /* 0x0000000cb7a47c10 */ /* 0x000fc6000fd9e0ba */
        /* <DEDUP_REMOVED lines=16> */
[----:B------:R-:W-:Y:S02]  /*4530*/  IMAD R174, R217, R74, RZ ;  /* 0x0000004ad9ae7224 */ /* 0x000fe400078e02ff */
[C---:B------:R-:W-:Y:S02]  /*4540*/  IMAD.SHL.U32 R183, R172.reuse, 0x2, RZ ;  /* 0x00000002acb77824 */ /* 0x040fe400078e00ff */
[----:B------:R-:W-:Y:S01]  /*4550*/  IMAD.HI R179, R172, 0x2, RZ ;  /* 0x00000002acb37827 */ /* 0x000fe200078e02ff */
[----:B------:R-:W-:Y:S02]  /*4560*/  IADD3 R172, P5, P4, R181, UR12, R186 ;  /* 0x0000000cb5ac7c10 */ /* 0x000fe4000fcbe0ba */
[----:B------:R-:W-:Y:S01]  /*4570*/  IADD3.X R171, PT, PT, R171, UR13, R6, P2, P3 ;  /* 0x0000000dabab7c10 */ /* 0x000fe200097e6406 */
[----:B------:R-:W-:-:S04]  /*4580*/  IMAD.HI R173, R173, 0x2, RZ ;  /* 0x00000002adad7827 */ /* 0x000fc800078e02ff */
[----:B------:R-:W-:-:S04]  /*4590*/  IMAD.HI R175, R175, 0x2, RZ ;  /* 0x00000002afaf7827 */ /* 0x000fc800078e02ff */
[C---:B------:R-:W-:Y:S02]  /*45a0*/  IMAD.SHL.U32 R180, R174.reuse, 0x2, RZ ;  /* 0x00000002aeb47824 */ /* 0x040fe400078e00ff */
[----:B------:R-:W-:Y:S01]  /*45b0*/  IMAD.HI R181, R174, 0x2, RZ ;  /* 0x00000002aeb57827 */ /* 0x000fe200078e02ff */
[----:B------:R-:W-:-:S03]  /*45c0*/  IADD3 R174, P2, P3, R187, UR12, R186 ;  /* 0x0000000cbbae7c10 */ /* 0x000fc6000fb5e0ba */
[----:B------:R-:W-:Y:S01]  /*45d0*/  IMAD R182, R207, R74, RZ ;  /* 0x0000004acfb67224 */ /* 0x000fe200078e02ff */
[----:B------:R-:W-:Y:S02]  /*45e0*/  IADD3.X R173, PT, PT, R173, UR13, R6, P5, P4 ;  /* 0x0000000dadad7c10 */ /* 0x000fe4000afe8406 */
[----:B------:R-:W-:Y:S01]  /*45f0*/  IADD3 R176, P5, P4, R185, UR12, R186 ;  /* 0x0000000cb9b07c10 */ /* 0x000fe2000fcbe0ba */
[C---:B------:R-:W-:Y:S01]  /*4600*/  IMAD.SHL.U32 R185, R182.reuse, 0x2, RZ ;  /* 0x00000002b6b97824 */ /* 0x040fe200078e00ff */
[----:B------:R-:W-:Y:S02]  /*4610*/  IADD3.X R175, PT, PT, R175, UR13, R6, P2, P3 ;  /* 0x0000000dafaf7c10 */ /* 0x000fe400097e6406 */
[----:B------:R-:W-:Y:S01]  /*4620*/  IADD3 R178, P2, P3, R183, UR12, R186 ;  /* 0x0000000cb7b27c10 */ /* 0x000fe2000fb5e0ba */
[----:B------:R-:W-:-:S03]  /*4630*/  IMAD.HI R183, R182, 0x2, RZ ;  /* 0x00000002b6b77827 */ /* 0x000fc600078e02ff */
[----:B------:R-:W-:Y:S02]  /*4640*/  IADD3.X R179, PT, PT, R179, UR13, R6, P2, P3 ;  /* 0x0000000db3b37c10 */ /* 0x000fe400097e6406 */
[----:B------:R-:W-:Y:S01]  /*4650*/  IADD3 R182, P2, P3, R185, UR12, R186 ;  /* 0x0000000cb9b67c10 */ /* 0x000fe2000fb5e0ba */
[-C--:B------:R-:W-:Y:S02]  /*4660*/  IMAD R185, R35, R74.reuse, RZ ;  /* 0x0000004a23b97224 */ /* 0x080fe400078e02ff */
[----:B------:R-:W-:Y:S01]  /*4670*/  IMAD R187, R21, R74, RZ ;  /* 0x0000004a15bb7224 */ /* 0x000fe200078e02ff */
[----:B------:R-:W-:Y:S01]  /*4680*/  IADD3.X R177, PT, PT, R177, UR13, R6, P5, P4 ;  /* 0x0000000db1b17c10 */ /* 0x000fe2000afe8406 */
[----:B------:R-:W-:Y:S01]  /*4690*/  IMAD.SHL.U32 R184, R185, 0x2, RZ ;  /* 0x00000002b9b87824 */ /* 0x000fe200078e00ff */
[----:B------:R-:W-:Y:S01]  /*46a0*/  IADD3 R180, P5, P4, R180, UR12, R186 ;  /* 0x0000000cb4b47c10 */ /* 0x000fe2000fcbe0ba */
[----:B------:R-:W-:Y:S01]  /*46b0*/  IMAD.SHL.U32 R246, R187, 0x2, RZ ;  /* 0x00000002bbf67824 */ /* 0x000fe200078e00ff */
[--C-:B------:R-:W-:Y:S01]  /*46c0*/  IADD3.X R183, PT, PT, R183, UR13, R6.reuse, P2, P3 ;  /* 0x0000000db7b77c10 */ /* 0x100fe200097e6406 */
[----:B------:R-:W-:Y:S01]  /*46d0*/  IMAD.HI R185, R185, 0x2, RZ ;  /* 0x00000002b9b97827 */ /* 0x000fe200078e02ff */
[----:B------:R-:W-:-:S02]  /*46e0*/  IADD3.X R181, PT, PT, R181, UR13, R6, P5, P4 ;  /* 0x0000000db5b57c10 */ /* 0x000fc4000afe8406 */
[--C-:B------:R-:W-:Y:S01]  /*46f0*/  IADD3 R184, P5, P4, R184, UR12, R186.reuse ;  /* 0x0000000cb8b87c10 */ /* 0x100fe2000fcbe0ba */
[----:B------:R-:W-:Y:S01]  /*4700*/  IMAD.HI R187, R187, 0x2, RZ ;  /* 0x00000002bbbb7827 */ /* 0x000fe200078e02ff */
[----:B------:R-:W-:Y:S02]  /*4710*/  IADD3 R186, P2, P3, R246, UR12, R186 ;  /* 0x0000000cf6ba7c10 */ /* 0x000fe4000fb5e0ba */
[--C-:B------:R-:W-:Y:S02]  /*4720*/  IADD3.X R185, PT, PT, R185, UR13, R6.reuse, P5, P4 ;  /* 0x0000000db9b97c10 */ /* 0x100fe4000afe8406 */
[----:B------:R-:W-:Y:S02]  /*4730*/  IADD3.X R187, PT, PT, R187, UR13, R6, P2, P3 ;  /* 0x0000000dbbbb7c10 */ /* 0x000fe400097e6406 */
[----:B------:R-:W-:Y:S01]  /*4740*/  LOP3.LUT R6, R12, 0x60, RZ, 0x3c, !PT ;  /* 0x000000600c067812 */ /* 0x000fe200078e3cff */
[----:B------:R-:W-:Y:S04]  /*4750*/  STS.U16 [R8+UR9+0x1200], R244 ;  /* 0x001200f408007988 */ /* 0x000fe80008000409 */
        /* <DEDUP_REMOVED lines=14> */
[----:B------:R0:W-:Y:S04]  /*4840*/  STS.U16 [R12+UR9+0x2800], R231 ;  /* 0x002800e70c007988 */ /* 0x0001e80008000409 */
        /* <DEDUP_REMOVED lines=28> */
[----:B------:R3:W-:Y:S01]  /*4a10*/  STS.U16 [R6+UR9+0x3f00], R214 ;  /* 0x003f00d606007988 */ /* 0x0007e20008000409 */
[----:B-1----:R1:W-:Y:S06]  /*4a20*/  MEMBAR.ALL.CTA ;  /* 0x0000000000007992 */ /* 0x0023ec0000008000 */
[----:B-1----:R-:W1:Y:S01]  /*4a30*/  FENCE.VIEW.ASYNC.S ;  /* 0x00000000000073c6 */ /* 0x002e620000000000 */
[----:B0-----:R-:W-:Y:S01]  /*4a40*/  SHF.R.S32.HI R231, RZ, 0x1f, R4 ;  /* 0x0000001fffe77819 */ /* 0x001fe20000011404 */
[----:B------:R-:W-:Y:S01]  /*4a50*/  UIADD3 UR6, UPT, UPT, UR9, 0x4000, URZ ;  /* 0x0000400009067890 */ /* 0x000fe2000fffe0ff */
[----:B------:R-:W-:Y:S01]  /*4a60*/  IADD3 R194, P2, PT, R194, UR12, RZ ;  /* 0x0000000cc2c27c10 */ /* 0x000fe2000ff5e0ff */
[----:B------:R-:W-:Y:S01]  /*4a70*/  UIADD3 UR7, UPT, UPT, UR9, 0x6000, URZ ;  /* 0x0000600009077890 */ /* 0x000fe2000fffe0ff */
[----:B------:R-:W-:-:S02]  /*4a80*/  LEA.HI R231, R231, R4, RZ, 0x6 ;  /* 0x00000004e7e77211 */ /* 0x000fc400078f30ff */
[----:B------:R-:W-:Y:S02]  /*4a90*/  IADD3 R188, P3, PT, R188, UR12, RZ ;  /* 0x0000000cbcbc7c10 */ /* 0x000fe4000ff7e0ff */
[----:B------:R-:W-:Y:S02]  /*4aa0*/  IADD3 R190, P6, PT, R190, UR12, RZ ;  /* 0x0000000cbebe7c10 */ /* 0x000fe4000ffde0ff */
[----:B------:R-:W-:Y:S01]  /*4ab0*/  IADD3 R192, P5, PT, R192, UR12, RZ ;  /* 0x0000000cc0c07c10 */ /* 0x000fe2000ffbe0ff */
[----:B------:R-:W-:Y:S01]  /*4ac0*/  USHF.R.U32.HI UR6, URZ, 0x4, UR6 ;  /* 0x00000004ff067899 */ /* 0x000fe20008011606 */
[----:B------:R-:W-:Y:S01]  /*4ad0*/  IADD3.X R195, PT, PT, R195, UR13, RZ, P2, !PT ;  /* 0x0000000dc3c37c10 */ /* 0x000fe200097fe4ff */
[----:B------:R-:W-:Y:S01]  /*4ae0*/  USHF.R.U32.HI UR7, URZ, 0x4, UR7 ;  /* 0x00000004ff077899 */ /* 0x000fe20008011607 */
[----:B------:R-:W-:Y:S02]  /*4af0*/  ISETP.LT.OR P2, PT, R4, 0x40, P0 ;  /* 0x000000400400780c */ /* 0x000fe40000741670 */
[----:B--2---:R-:W-:-:S02]  /*4b00*/  SHF.R.S32.HI R16, RZ, 0x6, R231 ;  /* 0x00000006ff107819 */ /* 0x004fc400000114e7 */
[----:B------:R-:W-:Y:S02]  /*4b10*/  IADD3.X R189, PT, PT, R189, UR13, RZ, P3, !PT ;  /* 0x0000000dbdbd7c10 */ /* 0x000fe40009ffe4ff */
[----:B------:R-:W-:Y:S02]  /*4b20*/  IADD3.X R191, PT, PT, R191, UR13, RZ, P6, !PT ;  /* 0x0000000dbfbf7c10 */ /* 0x000fe4000b7fe4ff */
[----:B------:R-:W-:Y:S01]  /*4b30*/  IADD3.X R193, PT, PT, R193, UR13, RZ, P5, !PT ;  /* 0x0000000dc1c17c10 */ /* 0x000fe2000affe4ff */
[----:B------:R-:W-:Y:S01]  /*4b40*/  USGXT.U32 UR14, UR7, 0xe ;  /* 0x0000000e070e789a */ /* 0x000fe20008000000 */
[----:B------:R-:W-:Y:S02]  /*4b50*/  IADD3 R196, P4, PT, R196, UR12, RZ ;  /* 0x0000000cc4c47c10 */ /* 0x000fe4000ff9e0ff */
[----:B------:R-:W-:Y:S02]  /*4b60*/  IADD3 R198, P3, PT, R198, UR12, RZ ;  /* 0x0000000cc6c67c10 */ /* 0x000fe4000ff7e0ff */
[----:B------:R-:W-:-:S02]  /*4b70*/  IADD3 R200, P6, PT, R200, UR12, RZ ;  /* 0x0000000cc8c87c10 */ /* 0x000fc4000ffde0ff */
[----:B------:R-:W-:Y:S01]  /*4b80*/  IADD3 R202, P5, PT, R202, UR12, RZ ;  /* 0x0000000ccaca7c10 */ /* 0x000fe2000ffbe0ff */
[----:B------:R-:W-:Y:S01]  /*4b90*/  USGXT.U32 UR12, UR6, 0xe ;  /* 0x0000000e060c789a */ /* 0x000fe20008000000 */
[----:B------:R-:W-:Y:S01]  /*4ba0*/  VIMNMX R16, PT, PT, R16, 0x1, !PT ;  /* 0x0000000110107848 */ /* 0x000fe20007fe0100 */
[----:B------:R-:W-:Y:S02]  /*4bb0*/  UIADD3 UR22, UP2, UPT, UR14, 0x2, URZ ;  /* 0x000000020e167890 */ /* 0x000fe4000ff5e0ff */
[----:B------:R-:W-:Y:S01]  /*4bc0*/  UIADD3 UR24, UP1, UPT, UR12, 0x80, URZ ;  /* 0x000000800c187890 */ /* 0x000fe2000ff3e0ff */
[----:B------:R-:W-:Y:S01]  /*4bd0*/  UMOV UR4, URZ ;  /* 0x000000ff00047c82 */ /* 0x000fe20008000000 */
[----:B------:R-:W-:Y:S01]  /*4be0*/  UMOV UR5, URZ ;  /* 0x000000ff00057c82 */ /* 0x000fe20008000000 */
[----:B------:R-:W-:Y:S01]  /*4bf0*/  VIADD R16, R16, 0xffffffff ;  /* 0xffffffff10107836 */ /* 0x000fe20000000000 */
[----:B------:R-:W-:Y:S01]  /*4c00*/  IADD3.X R197, PT, PT, R197, UR13, RZ, P4, !PT ;  /* 0x0000000dc5c57c10 */ /* 0x000fe2000a7fe4ff */
[----:B------:R-:W-:Y:S01]  /*4c10*/  UIADD3.X UR25, UPT, UPT, UR4, 0x40004040, URZ, UP1, !UPT ;  /* 0x4000404004197890 */ /* 0x000fe20008ffe4ff */
[----:B------:R-:W-:Y:S01]  /*4c20*/  IADD3.X R199, PT, PT, R199, UR13, RZ, P3, !PT ;  /* 0x0000000dc7c77c10 */ /* 0x000fe20009ffe4ff */
[----:B------:R-:W-:Y:S01]  /*4c30*/  UIADD3.X UR23, UPT, UPT, UR5, 0x40004040, URZ, UP2, !UPT ;  /* 0x4000404005177890 */ /* 0x000fe200097fe4ff */
[----:B------:R-:W-:Y:S01]  /*4c40*/  IADD3.X R201, PT, PT, R201, UR13, RZ, P6, !PT ;  /* 0x0000000dc9c97c10 */ /* 0x000fe2000b7fe4ff */
[----:B------:R-:W-:Y:S01]  /*4c50*/  UMOV UR6, URZ ;  /* 0x000000ff00067c82 */ /* 0x000fe20008000000 */
[----:B------:R-:W-:Y:S01]  /*4c60*/  IADD3.X R203, PT, PT, R203, UR13, RZ, P5, !PT ;  /* 0x0000000dcbcb7c10 */ /* 0x000fe2000affe4ff */
[----:B------:R-:W-:Y:S01]  /*4c70*/  IMAD.SHL.U32 R75, R75, 0x40, RZ ;  /* 0x000000404b4b7824 */ /* 0x000fe200078e00ff */
[----:B-1----:R-:W-:Y:S01]  /*4c80*/  BAR.SYNC.DEFER_BLOCKING 0x0 ;  /* 0x0000000000007b1d */ /* 0x002fe20000010000 */
[----:B------:R-:W-:Y:S01]  /*4c90*/  IMAD.SHL.U32 R231, R74, 0x40, RZ ;  /* 0x000000404ae77824 */ /* 0x000fe200078e00ff */
[----:B------:R-:W-:-:S04]  /*4ca0*/  ISETP.NE.U32.AND P3, PT, R16, RZ, PT ;  /* 0x000000ff1000720c */ /* 0x000fc80003f65070 */
[----:B---3--:R-:W-:Y:S09]  /*4cb0*/  @P2 BRA `(.L_x_6) ;  /* 0x0000000000842947 */ /* 0x008ff20003800000 */
[----:B------:R-:W-:Y:S02]  /*4cc0*/  UIADD3 UR4, UPT, UPT, UR9, 0x2000, URZ ;  /* 0x0000200009047890 */ /* 0x000fe4000fffe0ff */
[----:B------:R-:W-:Y:S02]  /*4cd0*/  USHF.R.U32.HI UR16, URZ, 0x4, UR9 ;  /* 0x00000004ff107899 */ /* 0x000fe40008011609 */
[----:B------:R-:W-:Y:S02]  /*4ce0*/  USHF.R.U32.HI UR4, URZ, 0x4, UR4 ;  /* 0x00000004ff047899 */ /* 0x000fe40008011604 */
[----:B------:R-:W-:Y:S02]  /*4cf0*/  USGXT.U32 UR16, UR16, 0xe ;  /* 0x0000000e1010789a */ /* 0x000fe40008000000 */
[----:B------:R-:W-:Y:S02]  /*4d00*/  USGXT.U32 UR18, UR4, 0xe ;  /* 0x0000000e0412789a */ /* 0x000fe40008000000 */
[----:B------:R-:W-:-:S02]  /*4d10*/  UIADD3 UR34, UP1, UPT, UR16, 0x80, URZ ;  /* 0x0000008010227890 */ /* 0x000fc4000ff3e0ff */
[----:B------:R-:W-:Y:S01]  /*4d20*/  UIADD3 UR36, UP2, UPT, UR18, 0x2, URZ ;  /* 0x0000000212247890 */ /* 0x000fe2000ff5e0ff */
[----:B------:R-:W-:Y:S01]  /*4d30*/  UMOV UR4, URZ ;  /* 0x000000ff00047c82 */ /* 0x000fe20008000000 */
[----:B------:R-:W-:Y:S01]  /*4d40*/  UMOV UR38, 0x0 ;  /* 0x0000000000267882 */ /* 0x000fe20000000000 */
[----:B------:R-:W-:Y:S02]  /*4d50*/  UIADD3.X UR35, UPT, UPT, UR4, 0x40004040, URZ, UP1, !UPT ;  /* 0x4000404004237890 */ /* 0x000fe40008ffe4ff */
[----:B------:R-:W-:Y:S02]  /*4d60*/  UIADD3.X UR37, UPT, UPT, UR4, 0x40004040, URZ, UP2, !UPT ;  /* 0x4000404004257890 */ /* 0x000fe400097fe4ff */
[----:B------:R-:W-:Y:S02]  /*4d70*/  UIADD3.64 UR26, UPT, UPT, UR34, 0x80, URZ ;  /* 0x00000080221a7897 */ /* 0x000fe4000fffe0ff */
[----:B------:R-:W-:Y:S02]  /*4d80*/  UIADD3.64 UR28, UPT, UPT, UR36, 0x2, URZ ;  /* 0x00000002241c7897 */ /* 0x000fe4000fffe0ff */
[----:B------:R-:W-:-:S02]  /*4d90*/  UIADD3.64 UR30, UPT, UPT, UR34, 0x100, URZ ;  /* 0x00000100221e7897 */ /* 0x000fc4000fffe0ff */
[----:B------:R-:W-:Y:S01]  /*4da0*/  UIADD3.64 UR32, UPT, UPT, UR36, 0x4, URZ ;  /* 0x0000000424207897 */ /* 0x000fe2000fffe0ff */
[----:B------:R-:W-:Y:S01]  /*4db0*/  UMOV UR39, 0x4108010 ;  /* 0x0410801000277882 */ /* 0x000fe20000000000 */
[----:B------:R-:W-:Y:S01]  /*4dc0*/  UMOV UR17, 0x40004040 ;  /* 0x4000404000117882 */ /* 0x000fe20000000000 */
[----:B------:R-:W-:Y:S01]  /*4dd0*/  UMOV UR19, 0x40004040 ;  /* 0x4000404000137882 */ /* 0x000fe20000000000 */
[----:B------:R-:W-:Y:S01]  /*4de0*/  UMOV UR40, 0x0 ;  /* 0x0000000000287882 */ /* 0x000fe20000000000 */
[----:B------:R-:W-:Y:S01]  /*4df0*/  UMOV UR41, 0x4108010 ;  /* 0x0410801000297882 */ /* 0x000fe20000000000 */
[----:B------:R-:W-:Y:S01]  /*4e00*/  UMOV UR42, 0x0 ;  /* 0x00000000002a7882 */ /* 0x000fe20000000000 */
[----:B------:R-:W-:Y:S01]  /*4e10*/  UMOV UR43, 0x4108010 ;  /* 0x04108010002b7882 */ /* 0x000fe20000000000 */
[----:B------:R-:W-:Y:S01]  /*4e20*/  UMOV UR4, UR11 ;  /* 0x0000000b00047c82 */ /* 0x000fe20008000000 */
[----:B------:R-:W-:Y:S01]  /*4e30*/  UMOV UR5, URZ ;  /* 0x000000ff00057c82 */ /* 0x000fe20008000000 */
[----:B------:R0:W-:Y:S01]  /*4e40*/  UTCHMMA gdesc[UR16], gdesc[UR18], tmem[UR8], tmem[UR38], idesc[UR39], !UPT ;  /* 0x00ff2612100075ea */ /* 0x0001e2000f800008 */
[----:B------:R-:W-:Y:S01]  /*4e50*/  UMOV UR44, 0x0 ;  /* 0x00000000002c7882 */ /* 0x000fe20000000000 */
[----:B------:R-:W-:Y:S01]  /*4e60*/  UMOV UR45, 0x4108010 ;  /* 0x04108010002d7882 */ /* 0x000fe20000000000 */
[----:B------:R0:W-:Y:S01]  /*4e70*/  UTCHMMA gdesc[UR34], gdesc[UR36], tmem[UR8], tmem[UR40], idesc[UR41], UPT ;  /* 0x00ff2824220075ea */ /* 0x0001e2000b800008 */
[----:B------:R-:W-:Y:S01]  /*4e80*/  UMOV UR4, UR4 ;  /* 0x0000000400047c82 */ /* 0x000fe20008000000 */
[----:B------:R0:W-:Y:S01]  /*4e90*/  UTCHMMA gdesc[UR26], gdesc[UR28], tmem[UR8], tmem[UR42], idesc[UR43], UPT ;  /* 0x00ff2a1c1a0075ea */ /* 0x0001e2000b800008 */
[----:B------:R0:W-:Y:S01]  /*4ea0*/  UTCHMMA gdesc[UR30], gdesc[UR32], tmem[UR8], tmem[UR44], idesc[UR45], UPT ;  /* 0x00ff2c201e0075ea */ /* 0x0001e2000b800008 */
[----:B------:R0:W-:Y:S01]  /*4eb0*/  UTCBAR [UR4], URZ ;  /* 0x000000ff040073e9 */ /* 0x0001e200080000ff */
[----:B------:R-:W-:Y:S01]  /*4ec0*/  NOP ;  /* 0x0000000000007918 */ /* 0x000fe20000000000 */
.L_x_6:
[----:B------:R-:W-:Y:S05]  /*4ed0*/  @!P3 BRA `(.L_x_7) ;  /* 0x00000014004cb947 */ /* 0x000fea0003800000 */
[----:B------:R-:W-:Y:S01]  /*4ee0*/  VIADD R14, R14, 0xffffffc0 ;  /* 0xffffffc00e0e7836 */ /* 0x000fe20000000000 */
[----:B0-----:R-:W-:Y:S02]  /*4ef0*/  UIADD3.64 UR18, UPT, UPT, UR24, 0x80, URZ ;  /* 0x0000008018127897 */ /* 0x001fe4000fffe0ff */
[----:B------:R-:W-:Y:S02]  /*4f00*/  UIADD3.64 UR26, UPT, UPT, UR22, 0x2, URZ ;  /* 0x00000002161a7897 */ /* 0x000fe4000fffe0ff */
[----:B------:R-:W-:Y:S01]  /*4f10*/  R2UR UR32, R14 ;  /* 0x000000000e2072ca */ /* 0x000fe200000e0000 */
[----:B------:R-:W-:Y:S01]  /*4f20*/  IMAD.MOV.U32 R14, RZ, RZ, R16 ;  /* 0x000000ffff0e7224 */ /* 0x000fe200078e0010 */
[----:B------:R-:W-:Y:S02]  /*4f30*/  UIADD3.64 UR28, UPT, UPT, UR24, 0x100, URZ ;  /* 0x00000100181c7897 */ /* 0x000fe4000fffe0ff */
[----:B------:R-:W-:Y:S01]  /*4f40*/  UIADD3.64 UR30, UPT, UPT, UR22, 0x4, URZ ;  /* 0x00000004161e7897 */ /* 0x000fe2000fffe0ff */
[----:B------:R-:W-:Y:S01]  /*4f50*/  UMOV UR5, 0x1 ;  /* 0x0000000100057882 */ /* 0x000fe20000000000 */
[----:B------:R-:W-:-:S10]  /*4f60*/  UMOV UR4, URZ ;  /* 0x000000ff00047c82 */ /* 0x000fd40008000000 */
.L_x_10:
[----:B------:R-:W-:Y:S01]  /*4f70*/  USHF.L.U32 UR6, UR6, 0x1f, URZ ;  /* 0x0000001f06067899 */ /* 0x000fe200080006ff */
[----:B------:R-:W-:-:S04]  /*4f80*/  IMAD.WIDE R182, R231, 0x2, R182 ;  /* 0x00000002e7b67825 */ /* 0x000fc800078e02b6 */
[----:B------:R-:W-:-:S04]  /*4f90*/  IMAD.WIDE R180, R231, 0x2, R180 ;  /* 0x00000002e7b47825 */ /* 0x000fc800078e02b4 */
[----:B0-----:R-:W-:-:S04]  /*4fa0*/  IMAD.U32 R16, RZ, RZ, UR6 ;  /* 0x00000006ff107e24 */ /* 0x001fc8000f8e00ff */
[----:B------:R-:W0:Y:S02]  /*4fb0*/  SYNCS.PHASECHK.TRANS64.TRYWAIT P2, [UR11], R16 ;  /* 0x00000010ff0075a7 */ /* 0x000e24000804110b */
[----:B0-----:R-:W-:Y:S05]  /*4fc0*/  @!P2 BRA `(.L_x_8) ;  /* 0x000000240060a947 */ /* 0x001fea0003800000 */
.L_x_16:
[----:B------:R-:W-:Y:S01]  /*4fd0*/  ISETP.GE.AND P4, PT, R5, UR32, PT ;  /* 0x0000002005007c0c */ /* 0x000fe2000bf86270 */
[----:B------:R-:W-:Y:S01]  /*4fe0*/  IMAD.WIDE R76, R231, 0x2, R76 ;  /* 0x00000002e74c7825 */ /* 0x000fe200078e024c */
[----:B------:R-:W-:Y:S02]  /*4ff0*/  ISETP.GE.AND P5, PT, R229, UR32, PT ;  /* 0x00000020e5007c0c */ /* 0x000fe4000bfa6270 */
[----:B------:R-:W-:Y:S01]  /*5000*/  ISETP.GE.AND P6, PT, R17, UR32, PT ;  /* 0x0000002011007c0c */ /* 0x000fe2000bfc6270 */
[C---:B------:R-:W-:Y:S01]  /*5010*/  IMAD.WIDE R188, R231.reuse, 0x2, R188 ;  /* 0x00000002e7bc7825 */ /* 0x040fe200078e02bc */
[----:B------:R-:W-:Y:S02]  /*5020*/  PRMT R24, RZ, 0x7610, R24 ;  /* 0x00007610ff187816 */ /* 0x000fe40000000018 */
[----:B------:R-:W-:Y:S01]  /*5030*/  PRMT R30, RZ, 0x7610, R30 ;  /* 0x00007610ff1e7816 */ /* 0x000fe2000000001e */
[----:B------:R-:W-:Y:S01]  /*5040*/  IMAD.WIDE R78, R231, 0x2, R78 ;  /* 0x00000002e74e7825 */ /* 0x000fe200078e024e */
[----:B------:R-:W-:-:S02]  /*5050*/  PRMT R26, RZ, 0x7610, R26 ;  /* 0x00007610ff1a7816 */ /* 0x000fc4000000001a */
[----:B------:R-:W-:Y:S01]  /*5060*/  ISETP.GE.AND P3, PT, R227, UR32, PT ;  /* 0x00000020e3007c0c */ /* 0x000fe2000bf66270 */
[----:B------:R-:W2:Y:S01]  /*5070*/  @!P4 LDG.E.U16 R24, desc[UR20][R76.64] ;  /* 0x000000144c18c981 */ /* 0x000ea2000c1e1500 */
[----:B------:R-:W-:Y:S01]  /*5080*/  ISETP.GE.AND P2, PT, R225, UR32, PT ;  /* 0x00000020e1007c0c */ /* 0x000fe2000bf46270 */
[----:B------:R-:W-:Y:S01]  /*5090*/  IMAD.WIDE R190, R231, 0x2, R190 ;  /* 0x00000002e7be7825 */ /* 0x000fe200078e02be */
[----:B------:R-:W-:Y:S01]  /*50a0*/  ISETP.GE.AND P4, PT, R213, UR32, PT ;  /* 0x00000020d5007c0c */ /* 0x000fe2000bf86270 */
[----:B------:R-:W3:Y:S01]  /*50b0*/  @!P5 LDG.E.U16 R30, desc[UR20][R188.64] ;  /* 0x00000014bc1ed981 */ /* 0x000ee2000c1e1500 */
[----:B------:R-:W-:Y:S01]  /*50c0*/  ISETP.GE.AND P5, PT, R9, UR32, PT ;  /* 0x0000002009007c0c */ /* 0x000fe2000bfa6270 */
[----:B------:R-:W-:Y:S02]  /*50d0*/  IMAD.WIDE R198, R231, 0x2, R198 ;  /* 0x00000002e7c67825 */ /* 0x000fe400078e02c6 */
[----:B------:R-:W4:Y:S01]  /*50e0*/  @!P6 LDG.E.U16 R26, desc[UR20][R78.64] ;  /* 0x000000144e1ae981 */ /* 0x000f22000c1e1500 */
[----:B------:R-:W-:Y:S01]  /*50f0*/  ISETP.GE.AND P6, PT, R11, UR32, PT ;  /* 0x000000200b007c0c */ /* 0x000fe2000bfc6270 */
[----:B------:R-:W-:Y:S01]  /*5100*/  IMAD.WIDE R196, R231, 0x2, R196 ;  /* 0x00000002e7c47825 */ /* 0x000fe200078e02c4 */
[----:B------:R-:W-:-:S02]  /*5110*/  PRMT R32, RZ, 0x7610, R32 ;  /* 0x00007610ff207816 */ /* 0x000fc40000000020 */
[----:B------:R-:W-:Y:S01]  /*5120*/  PRMT R68, RZ, 0x7610, R68 ;  /* 0x00007610ff447816 */ /* 0x000fe20000000044 */
[C---:B------:R-:W-:Y:S01]  /*5130*/  IMAD.WIDE R150, R231.reuse, 0x2, R150 ;  /* 0x00000002e7967825 */ /* 0x040fe200078e0296 */
[----:B------:R-:W-:Y:S02]  /*5140*/  PRMT R70, RZ, 0x7610, R70 ;  /* 0x00007610ff467816 */ /* 0x000fe40000000046 */
[----:B------:R-:W-:Y:S01]  /*5150*/  PRMT R74, RZ, 0x7610, R74 ;  /* 0x00007610ff4a7816 */ /* 0x000fe2000000004a */
[----:B------:R-:W-:Y:S01]  /*5160*/  IMAD.WIDE R148, R231, 0x2, R148 ;  /* 0x00000002e7947825 */ /* 0x000fe200078e0294 */
[----:B------:R-:W-:Y:S01]  /*5170*/  PRMT R72, RZ, 0x7610, R72 ;  /* 0x00007610ff487816 */ /* 0x000fe20000000048 */
[----:B------:R-:W5:Y:S01]  /*5180*/  @!P3 LDG.E.U16 R32, desc[UR20][R190.64] ;  /* 0x00000014be20b981 */ /* 0x000f62000c1e1500 */
[----:B------:R-:W-:Y:S01]  /*5190*/  ISETP.GE.AND P3, PT, R223, UR32, PT ;  /* 0x00000020df007c0c */ /* 0x000fe2000bf66270 */
[----:B------:R-:W-:Y:S02]  /*51a0*/  IMAD.WIDE R156, R231, 0x2, R156 ;  /* 0x00000002e79c7825 */ /* 0x000fe400078e029c */
[----:B------:R-:W4:Y:S01]  /*51b0*/  @!P2 LDG.E.U16 R68, desc[UR20][R196.64] ;  /* 0x00000014c444a981 */ /* 0x000f22000c1e1500 */
[----:B------:R-:W-:Y:S01]  /*51c0*/  ISETP.GE.AND P2, PT, R215, UR32, PT ;  /* 0x00000020d7007c0c */ /* 0x000fe2000bf46270 */
[----:B------:R-:W-:-:S02]  /*51d0*/  IMAD.WIDE R164, R231, 0x2, R164 ;  /* 0x00000002e7a47825 */ /* 0x000fc400078e02a4 */
[----:B------:R-:W5:Y:S01]  /*51e0*/  @!P4 LDG.E.U16 R70, desc[UR20][R198.64] ;  /* 0x00000014c646c981 */ /* 0x000f62000c1e1500 */
[----:B------:R-:W-:Y:S01]  /*51f0*/  ISETP.GE.AND P4, PT, R221, UR32, PT ;  /* 0x00000020dd007c0c */ /* 0x000fe2000bf86270 */
[----:B------:R-:W-:Y:S02]  /*5200*/  IMAD.WIDE R158, R231, 0x2, R158 ;  /* 0x00000002e79e7825 */ /* 0x000fe400078e029e */
[----:B------:R-:W5:Y:S01]  /*5210*/  @!P5 LDG.E.U16 R74, desc[UR20][R150.64] ;  /* 0x00000014964ad981 */ /* 0x000f62000c1e1500 */
[----:B------:R-:W-:Y:S01]  /*5220*/  ISETP.GE.AND P5, PT, R219, UR32, PT ;  /* 0x00000020db007c0c */ /* 0x000fe2000bfa6270 */
[----:B------:R-:W-:Y:S02]  /*5230*/  IMAD.WIDE R172, R231, 0x2, R172 ;  /* 0x00000002e7ac7825 */ /* 0x000fe400078e02ac */
[----:B------:R-:W5:Y:S01]  /*5240*/  @!P6 LDG.E.U16 R72, desc[UR20][R148.64] ;  /* 0x000000149448e981 */ /* 0x000f62000c1e1500 */
[----:B------:R-:W-:Y:S01]  /*5250*/  ISETP.GE.AND P6, PT, R211, UR32, PT ;  /* 0x00000020d3007c0c */ /* 0x000fe2000bfc6270 */
[----:B------:R-:W-:Y:S01]  /*5260*/  IMAD.WIDE R166, R231, 0x2, R166 ;  /* 0x00000002e7a67825 */ /* 0x000fe200078e02a6 */
[----:B------:R-:W-:-:S02]  /*5270*/  PRMT R204, RZ, 0x7610, R204 ;  /* 0x00007610ffcc7816 */ /* 0x000fc400000000cc */
[----:B------:R-:W-:Y:S02]  /*5280*/  PRMT R206, RZ, 0x7610, R206 ;  /* 0x00007610ffce7816 */ /* 0x000fe400000000ce */
[----:B------:R-:W-:Y:S02]  /*5290*/  PRMT R208, RZ, 0x7610, R208 ;  /* 0x00007610ffd07816 */ /* 0x000fe400000000d0 */
[----:B------:R-:W-:Y:S01]  /*52a0*/  PRMT R212, RZ, 0x7610, R212 ;  /* 0x00007610ffd47816 */ /* 0x000fe200000000d4 */
[----:B------:R-:W5:Y:S01]  /*52b0*/  @!P3 LDG.E.U16 R204, desc[UR20][R156.64] ;  /* 0x000000149cccb981 */ /* 0x000f62000c1e1500 */
[----:B------:R-:W-:Y:S02]  /*52c0*/  PRMT R210, RZ, 0x7610, R210 ;  /* 0x00007610ffd27816 */ /* 0x000fe400000000d2 */
[----:B------:R-:W-:Y:S01]  /*52d0*/  ISETP.GE.AND P3, PT, R217, UR32, PT ;  /* 0x00000020d9007c0c */ /* 0x000fe2000bf66270 */
[----:B------:R-:W5:Y:S01]  /*52e0*/  @!P2 LDG.E.U16 R206, desc[UR20][R158.64] ;  /* 0x000000149ecea981 */ /* 0x000f62000c1e1500 */
[----:B------:R-:W-:-:S03]  /*52f0*/  ISETP.GE.AND P2, PT, R209, UR32, PT ;  /* 0x00000020d1007c0c */ /* 0x000fc6000bf46270 */
[----:B------:R-:W5:Y:S01]  /*5300*/  @!P4 LDG.E.U16 R208, desc[UR20][R164.64] ;  /* 0x00000014a4d0c981 */ /* 0x000f62000c1e1500 */
[----:B------:R-:W-:-:S03]  /*5310*/  ISETP.GE.AND P4, PT, R207, UR32, PT ;  /* 0x00000020cf007c0c */ /* 0x000fc6000bf86270 */
[----:B------:R-:W5:Y:S01]  /*5320*/  @!P5 LDG.E.U16 R212, desc[UR20][R172.64] ;  /* 0x00000014acd4d981 */ /* 0x000f62000c1e1500 */
[----:B------:R-:W-:-:S03]  /*5330*/  ISETP.GE.AND P5, PT, R205, UR32, PT ;  /* 0x00000020cd007c0c */ /* 0x000fc6000bfa6270 */
[----:B------:R-:W5:Y:S01]  /*5340*/  @!P6 LDG.E.U16 R210, desc[UR20][R166.64] ;  /* 0x00000014a6d2e981 */ /* 0x000f62000c1e1500 */
[----:B------:R-:W-:Y:S02]  /*5350*/  ISETP.GE.AND P6, PT, R15, UR32, PT ;  /* 0x000000200f007c0c */ /* 0x000fe4000bfc6270 */
[----:B------:R-:W-:Y:S01]  /*5360*/  PRMT R216, RZ, 0x7610, R216 ;  /* 0x00007610ffd87816 */ /* 0x000fe200000000d8 */
[C---:B------:R-:W-:Y:S01]  /*5370*/  IMAD.WIDE R174, R231.reuse, 0x2, R174 ;  /* 0x00000002e7ae7825 */ /* 0x040fe200078e02ae */
[----:B------:R-:W-:Y:S02]  /*5380*/  PRMT R214, RZ, 0x7610, R214 ;  /* 0x00007610ffd67816 */ /* 0x000fe400000000d6 */
[----:B------:R-:W-:Y:S01]  /*5390*/  PRMT R218, RZ, 0x7610, R218 ;  /* 0x00007610ffda7816 */ /* 0x000fe200000000da */
[C---:B------:R-:W-:Y:S01]  /*53a0*/  IMAD.WIDE R192, R231.reuse, 0x2, R192 ;  /* 0x00000002e7c07825 */ /* 0x040fe200078e02c0 */
[----:B------:R-:W-:Y:S01]  /*53b0*/  PRMT R34, RZ, 0x7610, R34 ;  /* 0x00007610ff227816 */ /* 0x000fe20000000022 */
[----:B------:R-:W5:Y:S01]  /*53c0*/  @!P3 LDG.E.U16 R216, desc[UR20][R180.64] ;  /* 0x00000014b4d8b981 */ /* 0x000f62000c1e1500 */
[----:B------:R-:W-:Y:S01]  /*53d0*/  PRMT R28, RZ, 0x7610, R28 ;  /* 0x00007610ff1c7816 */ /* 0x000fe2000000001c */
[----:B------:R-:W-:-:S02]  /*53e0*/  IMAD.WIDE R80, R231, 0x2, R80 ;  /* 0x00000002e7507825 */ /* 0x000fc400078e0250 */
[----:B------:R-:W5:Y:S04]  /*53f0*/  @!P2 LDG.E.U16 R214, desc[UR20][R174.64] ;  /* 0x00000014aed6a981 */ /* 0x000f68000c1e1500 */
[----:B------:R-:W5:Y:S04]  /*5400*/  @!P4 LDG.E.U16 R218, desc[UR20][R182.64] ;  /* 0x00000014b6dac981 */ /* 0x000f68000c1e1500 */
[----:B------:R-:W5:Y:S04]  /*5410*/  @!P5 LDG.E.U16 R34, desc[UR20][R192.64] ;  /* 0x00000014c022d981 */ /* 0x000f68000c1e1500 */
[----:B------:R-:W5:Y:S01]  /*5420*/  @!P6 LDG.E.U16 R28, desc[UR20][R80.64] ;  /* 0x00000014501ce981 */ /* 0x000f62000c1e1500 */
[----:B------:R-:W-:Y:S01]  /*5430*/  ISETP.GE.AND P4, PT, R13, UR32, PT ;  /* 0x000000200d007c0c */ /* 0x000fe2000bf86270 */
[----:B------:R-:W-:Y:S01]  /*5440*/  IMAD.WIDE R82, R231, 0x2, R82 ;  /* 0x00000002e7527825 */ /* 0x000fe200078e0252 */
[----:B------:R-:W-:-:S02]  /*5450*/  PRMT R245, RZ, 0x7610, R245 ;  /* 0x00007610fff57816 */ /* 0x000fc400000000f5 */
[----:B------:R-:W-:Y:S02]  /*5460*/  ISETP.GE.AND P3, PT, R73, UR32, PT ;  /* 0x0000002049007c0c */ /* 0x000fe4000bf66270 */
[----:B------:R-:W-:Y:S02]  /*5470*/  ISETP.GE.AND P2, PT, R31, UR32, PT ;  /* 0x000000201f007c0c */ /* 0x000fe4000bf46270 */
[----:B------:R-:W-:-:S05]  /*5480*/  ISETP.GE.AND P5, PT, R7, UR32, PT ;  /* 0x0000002007007c0c */ /* 0x000fca000bfa6270 */
[----:B------:R-:W5:Y:S01]  /*5490*/  @!P4 LDG.E.U16 R245, desc[UR20][R82.64] ;  /* 0x0000001452f5c981 */ /* 0x000f62000c1e1500 */
[----:B------:R-:W-:Y:S01]  /*54a0*/  ISETP.GE.AND P4, PT, R29, UR32, PT ;  /* 0x000000201d007c0c */ /* 0x000fe2000bf86270 */
[C---:B------:R-:W-:Y:S01]  /*54b0*/  IMAD.WIDE R154, R231.reuse, 0x2, R154 ;  /* 0x00000002e79a7825 */ /* 0x040fe200078e029a */
[----:B------:R-:W-:Y:S02]  /*54c0*/  PRMT R233, RZ, 0x7610, R233 ;  /* 0x00007610ffe97816 */ /* 0x000fe400000000e9 */
[----:B------:R-:W-:Y:S01]  /*54d0*/  PRMT R249, RZ, 0x7610, R249 ;  /* 0x00007610fff97816 */ /* 0x000fe200000000f9 */
[C---:B------:R-:W-:Y:S01]  /*54e0*/  IMAD.WIDE R200, R231.reuse, 0x2, R200 ;  /* 0x00000002e7c87825 */ /* 0x040fe200078e02c8 */
[----:B------:R-:W-:Y:S02]  /*54f0*/  PRMT R235, RZ, 0x7610, R235 ;  /* 0x00007610ffeb7816 */ /* 0x000fe400000000eb */
[----:B------:R-:W-:Y:S01]  /*5500*/  PRMT R251, RZ, 0x7610, R251 ;  /* 0x00007610fffb7816 */ /* 0x000fe200000000fb */
[C---:B------:R-:W-:Y:S01]  /*5510*/  IMAD.WIDE R152, R231.reuse, 0x2, R152 ;  /* 0x00000002e7987825 */ /* 0x040fe200078e0298 */
[----:B------:R-:W5:Y:S03]  /*5520*/  @!P3 LDG.E.U16 R233, desc[UR20][R200.64] ;  /* 0x00000014c8e9b981 */ /* 0x000f66000c1e1500 */
[----:B------:R-:W-:Y:S01]  /*5530*/  IMAD.WIDE R202, R231, 0x2, R202 ;  /* 0x00000002e7ca7825 */ /* 0x000fe200078e02ca */
[----:B------:R-:W5:Y:S01]  /*5540*/  @!P5 LDG.E.U16 R235, desc[UR20][R152.64] ;  /* 0x0000001498ebd981 */ /* 0x000f62000c1e1500 */
[----:B------:R-:W-:-:S02]  /*5550*/  ISETP.GE.AND P3, PT, R71, UR32, PT ;  /* 0x0000002047007c0c */ /* 0x000fc4000bf66270 */
[----:B------:R-:W-:Y:S01]  /*5560*/  ISETP.GE.AND P5, PT, R69, UR32, PT ;  /* 0x0000002045007c0c */ /* 0x000fe2000bfa6270 */
[----:B------:R-:W5:Y:S01]  /*5570*/  @!P2 LDG.E.U16 R249, desc[UR20][R202.64] ;  /* 0x00000014caf9a981 */ /* 0x000f62000c1e1500 */
[----:B------:R-:W-:-:S03]  /*5580*/  ISETP.GE.AND P2, PT, R27, UR32, PT ;  /* 0x000000201b007c0c */ /* 0x000fc6000bf46270 */
        /* <DEDUP_REMOVED lines=15> */
[----:B------:R-:W-:Y:S02]  /*5680*/  ISETP.GE.AND P2, PT, R23, UR32, PT ;  /* 0x0000002017007c0c */ /* 0x000fe4000bf46270 */
[----:B------:R-:W-:Y:S01]  /*5690*/  ISETP.GE.AND P5, PT, R35, UR32, PT ;  /* 0x0000002023007c0c */ /* 0x000fe2000bfa6270 */
[----:B------:R-:W5:Y:S01]  /*56a0*/  @!P4 LDG.E.U16 R18, desc[UR20][R170.64] ;  /* 0x00000014aa12c981 */ /* 0x000f62000c1e1500 */
[----:B------:R-:W-:Y:S01]  /*56b0*/  ISETP.GE.AND P4, PT, R21, UR32, PT ;  /* 0x0000002015007c0c */ /* 0x000fe2000bf86270 */
[C---:B------:R-:W-:Y:S01]  /*56c0*/  IMAD.WIDE R194, R231.reuse, 0x2, R194 ;  /* 0x00000002e7c27825 */ /* 0x040fe200078e02c2 */
[----:B------:R-:W-:Y:S02]  /*56d0*/  PRMT R247, RZ, 0x7610, R247 ;  /* 0x00007610fff77816 */ /* 0x000fe400000000f7 */
[----:B------:R-:W-:Y:S01]  /*56e0*/  PRMT R241, RZ, 0x7610, R241 ;  /* 0x00007610fff17816 */ /* 0x000fe200000000f1 */
[----:B------:R-:W-:Y:S01]  /*56f0*/  IMAD.WIDE R186, R231, 0x2, R186 ;  /* 0x00000002e7ba7825 */ /* 0x000fe200078e02ba */
[----:B------:R-:W-:-:S02]  /*5700*/  PRMT R20, RZ, 0x7610, R20 ;  /* 0x00007610ff147816 */ /* 0x000fc40000000014 */
[----:B------:R-:W-:Y:S01]  /*5710*/  PRMT R243, RZ, 0x7610, R243 ;  /* 0x00007610fff37816 */ /* 0x000fe200000000f3 */
[C---:B------:R-:W-:Y:S01]  /*5720*/  IMAD.WIDE R184, R231.reuse, 0x2, R184 ;  /* 0x00000002e7b87825 */ /* 0x040fe200078e02b8 */
[----:B------:R-:W-:Y:S01]  /*5730*/  PRMT R22, RZ, 0x7610, R22 ;  /* 0x00007610ff167816 */ /* 0x000fe20000000016 */
[----:B------:R-:W5:Y:S02]  /*5740*/  @!P6 LDG.E.U16 R247, desc[UR20][R194.64] ;  /* 0x00000014c2f7e981 */ /* 0x000f64000c1e1500 */
[C---:B------:R-:W-:Y:S02]  /*5750*/  IMAD.WIDE R178, R231.reuse, 0x2, R178 ;  /* 0x00000002e7b27825 */ /* 0x040fe400078e02b2 */
[----:B------:R-:W5:Y:S02]  /*5760*/  @!P5 LDG.E.U16 R243, desc[UR20][R184.64] ;  /* 0x00000014b8f3d981 */ /* 0x000f64000c1e1500 */
[----:B------:R-:W-:Y:S02]  /*5770*/  IMAD.WIDE R176, R231, 0x2, R176 ;  /* 0x00000002e7b07825 */ /* 0x000fe400078e02b0 */
[----:B------:R-:W5:Y:S04]  /*5780*/  @!P2 LDG.E.U16 R20, desc[UR20][R178.64] ;  /* 0x00000014b214a981 */ /* 0x000f68000c1e1500 */
[----:B------:R-:W5:Y:S04]  /*5790*/  @!P3 LDG.E.U16 R241, desc[UR20][R176.64] ;  /* 0x00000014b0f1b981 */ /* 0x000f68000c1e1500 */
[----:B------:R-:W5:Y:S01]  /*57a0*/  @!P4 LDG.E.U16 R22, desc[UR20][R186.64] ;  /* 0x00000014ba16c981 */ /* 0x000f62000c1e1500 */
[----:B------:R-:W-:Y:S01]  /*57b0*/  BAR.SYNC.DEFER_BLOCKING 0x0 ;  /* 0x0000000000007b1d */ /* 0x000fe20000010000 */
[----:B------:R-:W-:Y:S01]  /*57c0*/  ISETP.GE.AND P2, PT, R19, UR32, PT ;  /* 0x0000002013007c0c */ /* 0x000fe2000bf46270 */
[----:B------:R-:W-:Y:S01]  /*57d0*/  IMAD.WIDE R138, R75, 0x2, R138 ;  /* 0x000000024b8a7825 */ /* 0x000fe200078e028a */
[----:B------:R-:W-:-:S02]  /*57e0*/  PRMT R224, RZ, 0x7610, R224 ;  /* 0x00007610ffe07816 */ /* 0x000fc400000000e0 */
[----:B------:R-:W-:Y:S01]  /*57f0*/  PRMT R232, RZ, 0x7610, R232 ;  /* 0x00007610ffe87816 */ /* 0x000fe200000000e8 */
[C---:B------:R-:W-:Y:S01]  /*5800*/  IMAD.WIDE R132, R75.reuse, 0x2, R132 ;  /* 0x000000024b847825 */ /* 0x040fe200078e0284 */
[----:B------:R-:W-:Y:S02]  /*5810*/  PRMT R240, RZ, 0x7610, R240 ;  /* 0x00007610fff07816 */ /* 0x000fe400000000f0 */
[----:B------:R-:W-:Y:S01]  /*5820*/  PRMT R226, RZ, 0x7610, R226 ;  /* 0x00007610ffe27816 */ /* 0x000fe200000000e2 */
[C---:B------:R-:W-:Y:S01]  /*5830*/  IMAD.WIDE R124, R75.reuse, 0x2, R124 ;  /* 0x000000024b7c7825 */ /* 0x040fe200078e027c */
[----:B------:R-:W-:Y:S02]  /*5840*/  PRMT R234, RZ, 0x7610, R234 ;  /* 0x00007610ffea7816 */ /* 0x000fe400000000ea */
[----:B------:R-:W-:Y:S01]  /*5850*/  PRMT R242, RZ, 0x7610, R242 ;  /* 0x00007610fff27816 */ /* 0x000fe200000000f2 */
[----:B------:R-:W-:Y:S01]  /*5860*/  IMAD.WIDE R116, R75, 0x2, R116 ;  /* 0x000000024b747825 */ /* 0x000fe200078e0274 */
[----:B------:R-:W-:-:S02]  /*5870*/  PRMT R220, RZ, 0x7610, R220 ;  /* 0x00007610ffdc7816 */ /* 0x000fc400000000dc */
[----:B------:R-:W-:Y:S01]  /*5880*/  PRMT R228, RZ, 0x7610, R228 ;  /* 0x00007610ffe47816 */ /* 0x000fe200000000e4 */
[C---:B------:R-:W-:Y:S01]  /*5890*/  IMAD.WIDE R108, R75.reuse, 0x2, R108 ;  /* 0x000000024b6c7825 */ /* 0x040fe200078e026c */
[----:B------:R-:W-:Y:S02]  /*58a0*/  PRMT R236, RZ, 0x7610, R236 ;  /* 0x00007610ffec7816 */ /* 0x000fe400000000ec */
[----:B------:R-:W-:Y:S01]  /*58b0*/  PRMT R244, RZ, 0x7610, R244 ;  /* 0x00007610fff47816 */ /* 0x000fe200000000f4 */
[C---:B------:R-:W-:Y:S01]  /*58c0*/  IMAD.WIDE R100, R75.reuse, 0x2, R100 ;  /* 0x000000024b647825 */ /* 0x040fe200078e0264 */
[----:B------:R-:W-:Y:S01]  /*58d0*/  PRMT R222, RZ, 0x7610, R222 ;  /* 0x00007610ffde7816 */ /* 0x000fe200000000de */
[----:B------:R-:W5:Y:S02]  /*58e0*/  @!P2 LDG.E.U16 R224, desc[UR20][R124.64] ;  /* 0x000000147ce0a981 */ /* 0x000f64000c1e1500 */
[C---:B------:R-:W-:Y:S01]  /*58f0*/  IMAD.WIDE R92, R75.reuse, 0x2, R92 ;  /* 0x000000024b5c7825 */ /* 0x040fe200078e025c */
[----:B------:R-:W-:Y:S01]  /*5900*/  PRMT R230, RZ, 0x7610, R230 ;  /* 0x00007610ffe67816 */ /* 0x000fe200000000e6 */
[----:B------:R-:W5:Y:S02]  /*5910*/  @!P2 LDG.E.U16 R232, desc[UR20][R132.64] ;  /* 0x0000001484e8a981 */ /* 0x000f64000c1e1500 */
[C---:B------:R-:W-:Y:S01]  /*5920*/  IMAD.WIDE R84, R75.reuse, 0x2, R84 ;  /* 0x000000024b547825 */ /* 0x040fe200078e0254 */
[----:B------:R-:W-:Y:S01]  /*5930*/  PRMT R238, RZ, 0x7610, R238 ;  /* 0x00007610ffee7816 */ /* 0x000fe200000000ee */
[----:B------:R-:W5:Y:S01]  /*5940*/  @!P2 LDG.E.U16 R240, desc[UR20][R138.64] ;  /* 0x000000148af0a981 */ /* 0x000f62000c1e1500 */
[----:B------:R-:W-:Y:S01]  /*5950*/  PRMT R246, RZ, 0x7610, R246 ;  /* 0x00007610fff67816 */ /* 0x000fe200000000f6 */
[----:B------:R-:W-:-:S04]  /*5960*/  IMAD.WIDE R140, R75, 0x2, R140 ;  /* 0x000000024b8c7825 */ /* 0x000fc800078e028c */
[C---:B------:R-:W-:Y:S01]  /*5970*/  IMAD.WIDE R134, R75.reuse, 0x2, R134 ;  /* 0x000000024b867825 */ /* 0x040fe200078e0286 */
[----:B------:R-:W5:Y:S03]  /*5980*/  @!P2 LDG.E.U16 R242, desc[UR20][R140.64] ;  /* 0x000000148cf2a981 */ /* 0x000f66000c1e1500 */
[C---:B------:R-:W-:Y:S01]  /*5990*/  IMAD.WIDE R126, R75.reuse, 0x2, R126 ;  /* 0x000000024b7e7825 */ /* 0x040fe200078e027e */
[----:B------:R-:W5:Y:S03]  /*59a0*/  @!P2 LDG.E.U16 R234, desc[UR20][R134.64] ;  /* 0x0000001486eaa981 */ /* 0x000f66000c1e1500 */
[C---:B------:R-:W-:Y:S01]  /*59b0*/  IMAD.WIDE R118, R75.reuse, 0x2, R118 ;  /* 0x000000024b767825 */ /* 0x040fe200078e0276 */
[----:B------:R-:W5:Y:S03]  /*59c0*/  @!P2 LDG.E.U16 R226, desc[UR20][R126.64] ;  /* 0x000000147ee2a981 */ /* 0x000f66000c1e1500 */
[----:B------:R-:W-:-:S04]  /*59d0*/  IMAD.WIDE R110, R75, 0x2, R110 ;  /* 0x000000024b6e7825 */ /* 0x000fc800078e026e */
[----:B------:R-:W-:-:S04]  /*59e0*/  IMAD.WIDE R102, R75, 0x2, R102 ;  /* 0x000000024b667825 */ /* 0x000fc800078e0266 */
[----:B------:R-:W-:-:S04]  /*59f0*/  IMAD.WIDE R94, R75, 0x2, R94 ;  /* 0x000000024b5e7825 */ /* 0x000fc800078e025e */
[----:B------:R-:W-:-:S04]  /*5a00*/  IMAD.WIDE R86, R75, 0x2, R86 ;  /* 0x000000024b567825 */ /* 0x000fc800078e0256 */
[----:B------:R-:W-:-:S04]  /*5a10*/  IMAD.WIDE R142, R75, 0x2, R142 ;  /* 0x000000024b8e7825 */ /* 0x000fc800078e028e */
[C---:B------:R-:W-:Y:S01]  /*5a20*/  IMAD.WIDE R136, R75.reuse, 0x2, R136 ;  /* 0x000000024b887825 */ /* 0x040fe200078e0288 */
[----:B------:R-:W5:Y:S03]  /*5a30*/  @!P2 LDG.E.U16 R244, desc[UR20][R142.64] ;  /* 0x000000148ef4a981 */ /* 0x000f66000c1e1500 */
        /* <DEDUP_REMOVED lines=17> */
[----:B--2---:R0:W-:Y:S04]  /*5b50*/  STS.U16 [R12+UR9+0x4000], R24 ;  /* 0x004000180c007988 */ /* 0x0041e80008000409 */
[----:B---3--:R1:W-:Y:S01]  /*5b60*/  STS.U16 [R12+UR9+0x4400], R30 ;  /* 0x0044001e0c007988 */ /* 0x0083e20008000409 */
[----:B------:R-:W-:Y:S01]  /*5b70*/  IMAD.WIDE R98, R75, 0x2, R98 ;  /* 0x000000024b627825 */ /* 0x000fe200078e0262 */
[----:B0-----:R-:W-:-:S03]  /*5b80*/  PRMT R24, RZ, 0x7610, R24 ;  /* 0x00007610ff187816 */ /* 0x001fc60000000018 */
[----:B------:R-:W-:Y:S01]  /*5b90*/  IMAD.WIDE R90, R75, 0x2, R90 ;  /* 0x000000024b5a7825 */ /* 0x000fe200078e025a */
[----:B-1----:R-:W-:-:S03]  /*5ba0*/  PRMT R30, RZ, 0x7610, R30 ;  /* 0x00007610ff1e7816 */ /* 0x002fc6000000001e */
[----:B------:R-:W-:Y:S01]  /*5bb0*/  IMAD.WIDE R146, R75, 0x2, R146 ;  /* 0x000000024b927825 */ /* 0x000fe200078e0292 */
[----:B------:R-:W2:Y:S04]  /*5bc0*/  @!P2 LDG.E.U16 R24, desc[UR20][R84.64] ;  /* 0x000000145418a981 */ /* 0x000ea8000c1e1500 */
[----:B------:R-:W3:Y:S04]  /*5bd0*/  @!P2 LDG.E.U16 R30, desc[UR20][R90.64] ;  /* 0x000000145a1ea981 */ /* 0x000ee8000c1e1500 */
[----:B----4-:R0:W-:Y:S04]  /*5be0*/  STS.U16 [R12+UR9+0x4800], R68 ;  /* 0x004800440c007988 */ /* 0x0101e80008000409 */
[----:B------:R-:W4:Y:S04]  /*5bf0*/  @!P2 LDG.E.U16 R246, desc[UR20][R146.64] ;  /* 0x0000001492f6a981 */ /* 0x000f28000c1e1500 */
[----:B-----5:R1:W-:Y:S01]  /*5c00*/  STS.U16 [R12+UR9+0x4c00], R72 ;  /* 0x004c00480c007988 */ /* 0x0203e20008000409 */
[----:B0-----:R-:W-:-:S06]  /*5c10*/  PRMT R68, RZ, 0x7610, R68 ;  /* 0x00007610ff447816 */ /* 0x001fcc0000000044 */
[----:B------:R-:W5:Y:S04]  /*5c20*/  @!P2 LDG.E.U16 R68, desc[UR20][R96.64] ;  /* 0x000000146044a981 */ /* 0x000f68000c1e1500 */
[----:B------:R0:W-:Y:S01]  /*5c30*/  STS.U16 [R12+UR9+0x5000], R204 ;  /* 0x005000cc0c007988 */ /* 0x0001e20008000409 */
[----:B-1----:R-:W-:-:S03]  /*5c40*/  PRMT R72, RZ, 0x7610, R72 ;  /* 0x00007610ff487816 */ /* 0x002fc60000000048 */
[----:B------:R1:W-:Y:S04]  /*5c50*/  STS.U16 [R12+UR9+0x5400], R208 ;  /* 0x005400d00c007988 */ /* 0x0003e80008000409 */
[----:B------:R1:W-:Y:S01]  /*5c60*/  STS.U16 [R12+UR9+0x5800], R212 ;  /* 0x005800d40c007988 */ /* 0x0003e20008000409 */
[----:B0-----:R-:W-:-:S03]  /*5c70*/  PRMT R204, RZ, 0x7610, R204 ;  /* 0x00007610ffcc7816 */ /* 0x001fc600000000cc */
[----:B------:R-:W3:Y:S01]  /*5c80*/  @!P2 LDG.E.U16 R72, desc[UR20][R100.64] ;  /* 0x000000146448a981 */ /* 0x000ee2000c1e1500 */
[----:B-1----:R-:W-:-:S03]  /*5c90*/  PRMT R208, RZ, 0x7610, R208 ;  /* 0x00007610ffd07816 */ /* 0x002fc600000000d0 */
[----:B------:R-:W4:Y:S01]  /*5ca0*/  @!P2 LDG.E.U16 R204, desc[UR20][R104.64] ;  /* 0x0000001468cca981 */ /* 0x000f22000c1e1500 */
[----:B------:R-:W-:-:S03]  /*5cb0*/  PRMT R212, RZ, 0x7610, R212 ;  /* 0x00007610ffd47816 */ /* 0x000fc600000000d4 */
[----:B------:R-:W4:Y:S04]  /*5cc0*/  @!P2 LDG.E.U16 R208, desc[UR20][R108.64] ;  /* 0x000000146cd0a981 */ /* 0x000f28000c1e1500 */
[----:B------:R0:W-:Y:S04]  /*5cd0*/  STS.U16 [R12+UR9+0x5c00], R216 ;  /* 0x005c00d80c007988 */ /* 0x0001e80008000409 */
[----:B------:R1:W-:Y:S04]  /*5ce0*/  STS.U16 [R10+UR9+0x4100], R26 ;  /* 0x0041001a0a007988 */ /* 0x0003e80008000409 */
[----:B------:R1:W-:Y:S01]  /*5cf0*/  STS.U16 [R10+UR9+0x4500], R32 ;  /* 0x004500200a007988 */ /* 0x0003e20008000409 */
[----:B0-----:R-:W-:-:S03]  /*5d00*/  PRMT R216, RZ, 0x7610, R216 ;  /* 0x00007610ffd87816 */ /* 0x001fc600000000d8 */
[----:B------:R-:W-:Y:S01]  /*5d10*/  STS.U16 [R10+UR9+0x4900], R70 ;  /* 0x004900460a007988 */ /* 0x000fe20008000409 */
[----:B-1----:R-:W-:-:S03]  /*5d20*/  PRMT R26, RZ, 0x7610, R26 ;  /* 0x00007610ff1a7816 */ /* 0x002fc6000000001a */
[----:B------:R0:W-:Y:S01]  /*5d30*/  STS.U16 [R10+UR9+0x4d00], R74 ;  /* 0x004d004a0a007988 */ /* 0x0001e20008000409 */
[----:B------:R-:W-:-:S03]  /*5d40*/  PRMT R32, RZ, 0x7610, R32 ;  /* 0x00007610ff207816 */ /* 0x000fc60000000020 */
[----:B------:R-:W-:Y:S04]  /*5d50*/  STS.U16 [R10+UR9+0x5100], R206 ;  /* 0x005100ce0a007988 */ /* 0x000fe80008000409 */
[----:B------:R1:W-:Y:S01]  /*5d60*/  STS.U16 [R10+UR9+0x5500], R210 ;  /* 0x005500d20a007988 */ /* 0x0003e20008000409 */
[----:B0-----:R-:W-:-:S03]  /*5d70*/  PRMT R74, RZ, 0x7610, R74 ;  /* 0x00007610ff4a7816 */ /* 0x001fc6000000004a */
[----:B------:R-:W-:Y:S04]  /*5d80*/  STS.U16 [R10+UR9+0x5900], R214 ;  /* 0x005900d60a007988 */ /* 0x000fe80008000409 */
[----:B------:R0:W-:Y:S01]  /*5d90*/  STS.U16 [R10+UR9+0x5d00], R218 ;  /* 0x005d00da0a007988 */ /* 0x0001e20008000409 */
[----:B-1----:R-:W-:-:S03]  /*5da0*/  PRMT R210, RZ, 0x7610, R210 ;  /* 0x00007610ffd27816 */ /* 0x002fc600000000d2 */
[----:B------:R1:W-:Y:S01]  /*5db0*/  STS.U16 [R8+UR9+0x4600], R34 ;  /* 0x0046002208007988 */ /* 0x0003e20008000409 */
[----:B------:R-:W-:-:S03]  /*5dc0*/  PRMT R70, RZ, 0x7610, R70 ;  /* 0x00007610ff467816 */ /* 0x000fc60000000046 */
[----:B------:R1:W-:Y:S01]  /*5dd0*/  STS.U16 [R8+UR9+0x4200], R28 ;  /* 0x0042001c08007988 */ /* 0x0003e20008000409 */
[----:B0-----:R-:W-:Y:S02]  /*5de0*/  PRMT R218, RZ, 0x7610, R218 ;  /* 0x00007610ffda7816 */ /* 0x001fe400000000da */
[----:B------:R-:W-:Y:S01]  /*5df0*/  PRMT R206, RZ, 0x7610, R206 ;  /* 0x00007610ffce7816 */ /* 0x000fe200000000ce */
[----:B------:R-:W5:Y:S01]  /*5e00*/  @!P2 LDG.E.U16 R32, desc[UR20][R92.64] ;  /* 0x000000145c20a981 */ /* 0x000f62000c1e1500 */
[----:B-1----:R-:W-:Y:S02]  /*5e10*/  PRMT R34, RZ, 0x7610, R34 ;  /* 0x00007610ff227816 */ /* 0x002fe40000000022 */
[----:B------:R-:W-:Y:S01]  /*5e20*/  PRMT R214, RZ, 0x7610, R214 ;  /* 0x00007610ffd67816 */ /* 0x000fe200000000d6 */
[----:B------:R-:W5:Y:S01]  /*5e30*/  @!P2 LDG.E.U16 R216, desc[UR20][R116.64] ;  /* 0x0000001474d8a981 */ /* 0x000f62000c1e1500 */
[----:B------:R-:W-:-:S03]  /*5e40*/  PRMT R28, RZ, 0x7610, R28 ;  /* 0x00007610ff1c7816 */ /* 0x000fc6000000001c */
[----:B------:R-:W5:Y:S04]  /*5e50*/  @!P2 LDG.E.U16 R26, desc[UR20][R86.64] ;  /* 0x00000014561aa981 */ /* 0x000f68000c1e1500 */
        /* <DEDUP_REMOVED lines=26> */
[----:B------:R-:W-:-:S04]  /*6000*/  ULEA UR11, UR5, UR9, 0x3 ;  /* 0x00000009050b7291 */ /* 0x000fc8000f8e18ff */
[----:B------:R-:W-:Y:S01]  /*6010*/  UIADD3 UR11, UPT, UPT, UR11, 0x8000, URZ ;  /* 0x000080000b0b7890 */ /* 0x000fe2000fffe0ff */
[----:B--2---:R0:W-:Y:S04]  /*6020*/  STS.U16 [R12+UR9+0x6000], R24 ;  /* 0x006000180c007988 */ /* 0x0041e80008000409 */
[----:B---3--:R0:W-:Y:S04]  /*6030*/  STS.U16 [R12+UR9+0x6800], R72 ;  /* 0x006800480c007988 */ /* 0x0081e80008000409 */
[----:B----4-:R0:W-:Y:S04]  /*6040*/  STS.U16 [R12+UR9+0x6c00], R208 ;  /* 0x006c00d00c007988 */ /* 0x0101e80008000409 */
[----:B-----5:R0:W-:Y:S04]  /*6050*/  STS.U16 [R12+UR9+0x6400], R32 ;  /* 0x006400200c007988 */ /* 0x0201e80008000409 */
        /* <DEDUP_REMOVED lines=25> */
[----:B------:R1:W-:Y:S06]  /*61f0*/  MEMBAR.ALL.CTA ;  /* 0x0000000000007992 */ /* 0x0003ec0000008000 */
[----:B-1----:R-:W1:Y:S02]  /*6200*/  FENCE.VIEW.ASYNC.S ;  /* 0x00000000000073c6 */ /* 0x002e640000000000 */
[----:B-1----:R-:W-:Y:S06]  /*6210*/  BAR.SYNC.DEFER_BLOCKING 0x0 ;  /* 0x0000000000007b1d */ /* 0x002fec0000010000 */
[----:B------:R-:W-:Y:S05]  /*6220*/  @P0 BRA `(.L_x_9) ;  /* 0x00000000004c0947 */ /* 0x000fea0003800000 */
[----:B------:R-:W-:Y:S01]  /*6230*/  UMOV UR13, 0x40004040 ;  /* 0x40004040000d7882 */ /* 0x000fe20000000000 */
        /* <DEDUP_REMOVED lines=9> */
[----:B------:R1:W-:Y:S01]  /*62d0*/  UTCHMMA gdesc[UR12], gdesc[UR14], tmem[UR8], tmem[UR16], idesc[UR17], UPT ;  /* 0x00ff100e0c0075ea */ /* 0x0003e2000b800008 */
        /* <DEDUP_REMOVED lines=8> */
.L_x_9:
[----:B------:R-:W-:Y:S01]  /*6360*/  UIADD3 UR5, UPT, UPT, UR5, 0x1, URZ ;  /* 0x0000000105057890 */ /* 0x000fe2000fffe0ff */
[----:B------:R-:W-:Y:S01]  /*6370*/  VIADD R14, R14, 0xffffffff ;  /* 0xffffffff0e0e7836 */ /* 0x000fe20000000000 */
[----:B------:R-:W-:Y:S02]  /*6380*/  UIADD3 UR32, UPT, UPT, UR32, -0x40, URZ ;  /* 0xffffffc020207890 */ /* 0x000fe4000fffe0ff */
[----:B------:R-:W-:Y:S02]  /*6390*/  UISETP.GT.AND UP1, UPT, UR5, 0x1, UPT ;  /* 0x000000010500788c */ /* 0x000fe4000bf24270 */
[----:B------:R-:W-:Y:S02]  /*63a0*/  ISETP.NE.U32.AND P2, PT, R14, RZ, PT ;  /* 0x000000ff0e00720c */ /* 0x000fe40003f45070 */
[----:B-1----:R-:W-:Y:S02]  /*63b0*/  USEL UR6, URZ, 0x1, !UP1 ;  /* 0x00000001ff067887 */ /* 0x002fe4000c800000 */
[----:B------:R-:W-:-:S02]  /*63c0*/  USEL UR5, UR5, URZ, !UP1 ;  /* 0x000000ff05057287 */ /* 0x000fc4000c800000 */
[----:B------:R-:W-:-:S03]  /*63d0*/  ULOP3.LUT UR7, UR4, UR6, URZ, 0x3c, !UPT ;  /* 0x0000000604077292 */ /* 0x000fc6000f8e3cff */
[----:B------:R-:W-:-:S04]  /*63e0*/  UMOV UR6, UR4 ;  /* 0x0000000400067c82 */ /* 0x000fc80008000000 */
[----:B------:R-:W-:Y:S01]  /*63f0*/  UMOV UR4, UR7 ;  /* 0x0000000700047c82 */ /* 0x000fe20008000000 */
[----:B------:R-:W-:Y:S05]  /*6400*/  @P2 BRA `(.L_x_10) ;  /* 0xffffffe800d82947 */ /* 0x000fea000383ffff */
.L_x_7:
[----:B------:R-:W-:-:S13]  /*6410*/  ISETP.GE.AND P0, PT, R4, 0x40, PT ;  /* 0x000000400400780c */ /* 0x000fda0003f06270 */
[----:B------:R-:W-:Y:S05]  /*6420*/  @!P0 BRA `(.L_x_11) ;  /* 0x0000000000108947 */ /* 0x000fea0003800000 */
[----:B------:R-:W-:-:S06]  /*6430*/  USHF.L.U32 UR6, UR6, 0x1f, URZ ;  /* 0x0000001f06067899 */ /* 0x000fcc00080006ff */
[----:B------:R-:W-:-:S04]  /*6440*/  IMAD.U32 R4, RZ, RZ, UR6 ;  /* 0x00000006ff047e24 */ /* 0x000fc8000f8e00ff */
[----:B------:R-:W1:Y:S02]  /*6450*/  SYNCS.PHASECHK.TRANS64.TRYWAIT P0, [UR11], R4 ;  /* 0x00000004ff0075a7 */ /* 0x000e64000800110b */
[----:B-1----:R-:W-:Y:S05]  /*6460*/  @!P0 BRA `(.L_x_12) ;  /* 0x0000001000448947 */ /* 0x002fea0003800000 */
.L_x_11:
[----:B------:R-:W-:Y:S01]  /*6470*/  BAR.SYNC.DEFER_BLOCKING 0x0 ;  /* 0x0000000000007b1d */ /* 0x000fe20000010000 */
[C---:B------:R-:W-:Y:S02]  /*6480*/  IMAD.SHL.U32 R69, R66.reuse, 0x80, RZ ;  /* 0x0000008042457824 */ /* 0x040fe400078e00ff */
[C---:B------:R-:W-:Y:S02]  /*6490*/  IMAD.SHL.U32 R67, R66.reuse, 0x10, RZ ;  /* 0x0000001042437824 */ /* 0x040fe400078e00ff */
[----:B0-----:R-:W-:Y:S01]  /*64a0*/  IMAD.SHL.U32 R68, R66, 0x8, RZ ;  /* 0x0000000842447824 */ /* 0x001fe200078e00ff */
[----:B------:R-:W-:Y:S01]  /*64b0*/  LOP3.LUT R69, R69, 0x800, RZ, 0xc0, !PT ;  /* 0x0000080045457812 */ /* 0x000fe200078ec0ff */
[----:B------:R-:W0:Y:S01]  /*64c0*/  LDCU.128 UR12, c[0x0][0x390] ;  /* 0x00007200ff0c77ac */ /* 0x000e220008000c00 */
[----:B------:R-:W-:Y:S02]  /*64d0*/  LOP3.LUT R66, R67, 0xf0, RZ, 0xc0, !PT ;  /* 0x000000f043427812 */ /* 0x000fe400078ec0ff */
[----:B------:R-:W-:Y:S01]  /*64e0*/  LOP3.LUT R68, R68, 0x300, RZ, 0xc0, !PT ;  /* 0x0000030044447812 */ /* 0x000fe200078ec0ff */
[----:B------:R-:W1:Y:S01]  /*64f0*/  LDCU UR4, c[0x0][0x3b4] ;  /* 0x00007680ff0477ac */ /* 0x000e620008000800 */
[----:B------:R-:W-:-:S02]  /*6500*/  IADD3 R69, PT, PT, R66, UR9, R69 ;  /* 0x0000000942457c10 */ /* 0x000fc4000fffe045 */
[----:B------:R-:W-:Y:S01]  /*6510*/  LOP3.LUT R67, R67, 0x7f0, RZ, 0xc0, !PT ;  /* 0x000007f043437812 */ /* 0x000fe200078ec0ff */
[----:B------:R-:W2:Y:S02]  /*6520*/  LDCU UR5, c[0x0][0x3b8] ;  /* 0x00007700ff0577ac */ /* 0x000ea40008000800 */
[----:B------:R-:W-:Y:S01]  /*6530*/  IMAD.IADD R66, R68, 0x1, R69 ;  /* 0x0000000144427824 */ /* 0x000fe200078e0245 */
[----:B------:R-:W3:Y:S02]  /*6540*/  @!P1 SYNCS.CCTL.IV [UR9+0x8000] ;  /* 0x00800000ff0099b1 */ /* 0x000ee40008000009 */
[----:B---3--:R-:W-:Y:S01]  /*6550*/  BAR.SYNC.DEFER_BLOCKING 0x0 ;  /* 0x0000000000007b1d */ /* 0x008fe20000010000 */
[C---:B0-----:R-:W-:Y:S01]  /*6560*/  ISETP.GE.AND P0, PT, R38.reuse, UR14, PT ;  /* 0x0000000e26007c0c */ /* 0x041fe2000bf06270 */
[----:B-1----:R-:W-:-:S03]  /*6570*/  IMAD R38, R38, UR4, RZ ;  /* 0x0000000426267c24 */ /* 0x002fc6000f8e02ff */
[----:B------:R-:W-:Y:S02]  /*6580*/  ISETP.LT.AND P2, PT, R65, UR15, !P0 ;  /* 0x0000000f41007c0c */ /* 0x000fe4000c741270 */
[----:B------:R-:W-:Y:S01]  /*6590*/  ISETP.LT.AND P4, PT, R63, UR15, !P0 ;  /* 0x0000000f3f007c0c */ /* 0x000fe2000c781270 */
[----:B------:R-:W-:Y:S01]  /*65a0*/  LDTM.16dp32bit_t0_t15.x32 R4, tmem[UR10] ;  /* 0x0000000a000479ee */ /* 0x000fe20008a80000 */
[----:B------:R-:W0:Y:S01]  /*65b0*/  LDTM.16dp32bit_t16_t31.x32 R4, tmem[UR10+0x20] ;  /* 0x0000200a000479ee */ /* 0x000e220008aa0000 */
[----:B--2---:R-:W-:Y:S01]  /*65c0*/  IMAD R65, R65, UR5, RZ ;  /* 0x0000000541417c24 */ /* 0x004fe2000f8e02ff */
[C---:B------:R-:W-:Y:S01]  /*65d0*/  ISETP.LT.AND P3, PT, R62.reuse, UR15, !P0 ;  /* 0x0000000f3e007c0c */ /* 0x040fe2000c761270 */
[----:B------:R-:W-:Y:S02]  /*65e0*/  IMAD R63, R63, UR5, RZ ;  /* 0x000000053f3f7c24 */ /* 0x000fe4000f8e02ff */
[----:B------:R-:W-:Y:S01]  /*65f0*/  IMAD R62, R62, UR5, RZ ;  /* 0x000000053e3e7c24 */ /* 0x000fe2000f8e02ff */
[----:B------:R-:W1:Y:S01]  /*6600*/  @!P1 SYNCS.CCTL.IV [UR9+0x8008] ;  /* 0x00800800ff0099b1 */ /* 0x000e620008000009 */
[----:B------:R-:W-:Y:S01]  /*6610*/  NOP ;  /* 0x0000000000007918 */ /* 0x000fe20000000000 */
[----:B0-----:R-:W-:-:S02]  /*6620*/  F2FP.F16.F32.PACK_AB R4, R6, R4 ;  /* 0x000000040604723e */ /* 0x001fc400000000ff */
[----:B------:R-:W-:Y:S02]  /*6630*/  F2FP.F16.F32.PACK_AB R68, R7, R5 ;  /* 0x000000050744723e */ /* 0x000fe400000000ff */
[----:B------:R-:W-:Y:S02]  /*6640*/  F2FP.F16.F32.PACK_AB R5, R10, R8 ;  /* 0x000000080a05723e */ /* 0x000fe400000000ff */
[----:B------:R-:W-:Y:S02]  /*6650*/  F2FP.F16.F32.PACK_AB R69, R11, R9 ;  /* 0x000000090b45723e */ /* 0x000fe400000000ff */
[----:B------:R-:W-:Y:S02]  /*6660*/  F2FP.F16.F32.PACK_AB R6, R14, R12 ;  /* 0x0000000c0e06723e */ /* 0x000fe400000000ff */
[----:B------:R-:W-:Y:S02]  /*6670*/  F2FP.F16.F32.PACK_AB R70, R15, R13 ;  /* 0x0000000d0f46723e */ /* 0x000fe400000000ff */
[----:B------:R-:W-:-:S02]  /*6680*/  F2FP.F16.F32.PACK_AB R7, R18, R16 ;  /* 0x000000101207723e */ /* 0x000fc400000000ff */
[----:B------:R-:W-:Y:S02]  /*6690*/  F2FP.F16.F32.PACK_AB R71, R19, R17 ;  /* 0x000000111347723e */ /* 0x000fe400000000ff */
[----:B------:R-:W-:Y:S01]  /*66a0*/  F2FP.F16.F32.PACK_AB R20, R22, R20 ;  /* 0x000000141614723e */ /* 0x000fe200000000ff */
[----:B-1----:R-:W-:Y:S01]  /*66b0*/  STS.128 [R66], R4 ;  /* 0x0000000442007388 */ /* 0x002fe20000000c00 */
[----:B------:R-:W-:Y:S02]  /*66c0*/  F2FP.F16.F32.PACK_AB R72, R23, R21 ;  /* 0x000000151748723e */ /* 0x000fe400000000ff */
[----:B------:R-:W-:Y:S01]  /*66d0*/  F2FP.F16.F32.PACK_AB R21, R26, R24 ;  /* 0x000000181a15723e */ /* 0x000fe200000000ff */
[----:B------:R0:W-:Y:S01]  /*66e0*/  STS.128 [R66+0x400], R68 ;  /* 0x0004004442007388 */ /* 0x0001e20000000c00 */
[----:B------:R-:W-:Y:S02]  /*66f0*/  F2FP.F16.F32.PACK_AB R73, R27, R25 ;  /* 0x000000191b49723e */ /* 0x000fe400000000ff */
[----:B------:R-:W-:Y:S01]  /*6700*/  F2FP.F16.F32.PACK_AB R22, R30, R28 ;  /* 0x0000001c1e16723e */ /* 0x000fe200000000ff */
[----:B------:R-:W-:Y:S01]  /*6710*/  BAR.SYNC.DEFER_BLOCKING 0x0 ;  /* 0x0000000000007b1d */ /* 0x000fe20000010000 */
[----:B------:R-:W-:-:S02]  /*6720*/  F2FP.F16.F32.PACK_AB R74, R31, R29 ;  /* 0x0000001d1f4a723e */ /* 0x000fc400000000ff */
[----:B------:R-:W-:Y:S02]  /*6730*/  F2FP.F16.F32.PACK_AB R23, R34, R32 ;  /* 0x000000202217723e */ /* 0x000fe400000000ff */
[----:B------:R-:W-:Y:S02]  /*6740*/  F2FP.F16.F32.PACK_AB R75, R35, R33 ;  /* 0x00000021234b723e */ /* 0x000fe400000000ff */
[----:B0-----:R-:W-:-:S04]  /*6750*/  LEA R68, P1, R38, UR12, 0x1 ;  /* 0x0000000c26447c11 */ /* 0x001fc8000f8208ff */
[----:B------:R-:W-:Y:S02]  /*6760*/  LEA.HI.X.SX32 R38, R38, UR13, 0x1, P1 ;  /* 0x0000000d26267c11 */ /* 0x000fe400088f0eff */
[-C--:B------:R-:W-:Y:S02]  /*6770*/  LEA R12, P1, R65, R68.reuse, 0x1 ;  /* 0x00000044410c7211 */ /* 0x080fe400078208ff */
[----:B------:R-:W-:Y:S02]  /*6780*/  LEA R18, P5, R63, R68, 0x1 ;  /* 0x000000443f127211 */ /* 0x000fe400078a08ff */
[----:B------:R-:W-:Y:S01]  /*6790*/  LEA.HI.X.SX32 R13, R65, R38, 0x1, P1 ;  /* 0x00000026410d7211 */ /* 0x000fe200008f0eff */
[----:B------:R-:W0:Y:S01]  /*67a0*/  LDS.128 R8, [R67+UR9] ;  /* 0x0000000943087984 */ /* 0x000e220008000c00 */
[C---:B------:R-:W-:Y:S01]  /*67b0*/  ISETP.LT.AND P1, PT, R64.reuse, UR15, !P0 ;  /* 0x0000000f40007c0c */ /* 0x040fe2000c721270 */
[----:B------:R-:W-:Y:S02]  /*67c0*/  IMAD R64, R64, UR5, RZ ;  /* 0x0000000540407c24 */ /* 0x000fe4000f8e02ff */
[----:B------:R-:W-:Y:S01]  /*67d0*/  LDS.128 R4, [R67+UR9+0x800] ;  /* 0x0008000943047984 */ /* 0x000fe20008000c00 */
[----:B------:R-:W-:Y:S06]  /*67e0*/  BAR.SYNC.DEFER_BLOCKING 0x0 ;  /* 0x0000000000007b1d */ /* 0x000fec0000010000 */
[----:B------:R1:W-:Y:S04]  /*67f0*/  STS.128 [R66], R20 ;  /* 0x0000001442007388 */ /* 0x0003e80000000c00 */
[----:B------:R-:W-:Y:S01]  /*6800*/  STS.128 [R66+0x400], R72 ;  /* 0x0004004842007388 */ /* 0x000fe20000000c00 */
[----:B------:R-:W-:Y:S01]  /*6810*/  BAR.SYNC.DEFER_BLOCKING 0x0 ;  /* 0x0000000000007b1d */ /* 0x000fe20000010000 */
[----:B0-----:R-:W-:-:S05]  /*6820*/  PRMT R19, R8, 0x7632, R19 ;  /* 0x0000763208137816 */ /* 0x001fca0000000013 */
[----:B------:R-:W-:Y:S01]  /*6830*/  @P2 STG.E.U16 desc[UR20][R12.64], R8 ;  /* 0x000000080c002986 */ /* 0x000fe2000c101514 */
[----:B------:R-:W-:-:S03]  /*6840*/  LEA R16, P2, R64, R68, 0x1 ;  /* 0x0000004440107211 */ /* 0x000fc600078408ff */
[----:B------:R-:W0:Y:S01]  /*6850*/  LDS.128 R12, [R67+UR9] ;  /* 0x00000009430c7984 */ /* 0x000e220008000c00 */
[----:B------:R-:W-:Y:S02]  /*6860*/  LEA.HI.X.SX32 R17, R64, R38, 0x1, P2 ;  /* 0x0000002640117211 */ /* 0x000fe400010f0eff */
[C---:B------:R-:W-:Y:S01]  /*6870*/  ISETP.LT.AND P2, PT, R61.reuse, UR15, !P0 ;  /* 0x0000000f3d007c0c */ /* 0x040fe2000c741270 */
[----:B------:R-:W-:Y:S01]  /*6880*/  IMAD R61, R61, UR5, RZ ;  /* 0x000000053d3d7c24 */ /* 0x000fe2000f8e02ff */
[----:B------:R-:W2:Y:S04]  /*6890*/  LDS.128 R64, [R67+UR9+0x800] ;  /* 0x0008000943407984 */ /* 0x000ea80008000c00 */
[----:B------:R3:W-:Y:S01]  /*68a0*/  @P1 STG.E.U16 desc[UR20][R16.64], R19 ;  /* 0x0000001310001986 */ /* 0x0007e2000c101514 */
[----:B-1----:R-:W-:-:S04]  /*68b0*/  LEA R20, P1, R62, R68, 0x1 ;  /* 0x000000443e147211 */ /* 0x002fc800078208ff */
[-C--:B------:R-:W-:Y:S02]  /*68c0*/  LEA.HI.X.SX32 R21, R62, R38.reuse, 0x1, P1 ;  /* 0x000000263e157211 */ /* 0x080fe400008f0eff */
[----:B---3--:R-:W-:Y:S02]  /*68d0*/  LEA.HI.X.SX32 R19, R63, R38, 0x1, P5 ;  /* 0x000000263f137211 */ /* 0x008fe400028f0eff */
[----:B------:R-:W-:Y:S02]  /*68e0*/  PRMT R17, R9, 0x7632, R17 ;  /* 0x0000763209117816 */ /* 0x000fe40000000011 */
[C---:B------:R-:W-:Y:S01]  /*68f0*/  LEA R22, P5, R61.reuse, R68, 0x1 ;  /* 0x000000443d167211 */ /* 0x040fe200078a08ff */
[----:B------:R1:W-:Y:S01]  /*6900*/  @P4 STG.E.U16 desc[UR20][R18.64], R9 ;  /* 0x0000000912004986 */ /* 0x0003e2000c101514 */
[C---:B------:R-:W-:Y:S01]  /*6910*/  ISETP.LT.AND P4, PT, R58.reuse, UR15, !P0 ;  /* 0x0000000f3a007c0c */ /* 0x040fe2000c781270 */
[----:B------:R-:W-:Y:S01]  /*6920*/  IMAD R58, R58, UR5, RZ ;  /* 0x000000053a3a7c24 */ /* 0x000fe2000f8e02ff */
[----:B------:R-:W-:Y:S01]  /*6930*/  LEA.HI.X.SX32 R23, R61, R38, 0x1, P5 ;  /* 0x000000263d177211 */ /* 0x000fe200028f0eff */
[----:B------:R3:W-:Y:S01]  /*6940*/  @P3 STG.E.U16 desc[UR20][R20.64], R17 ;  /* 0x0000001114003986 */ /* 0x0007e2000c101514 */
[C---:B------:R-:W-:Y:S01]  /*6950*/  ISETP.LT.AND P3, PT, R60.reuse, UR15, !P0 ;  /* 0x0000000f3c007c0c */ /* 0x040fe2000c761270 */
[----:B------:R-:W-:-:S02]  /*6960*/  IMAD R60, R60, UR5, RZ ;  /* 0x000000053c3c7c24 */ /* 0x000fc4000f8e02ff */
[----:B------:R4:W-:Y:S01]  /*6970*/  @P2 STG.E.U16 desc[UR20][R22.64], R10 ;  /* 0x0000000a16002986 */ /* 0x0009e2000c101514 */
[C---:B------:R-:W-:Y:S01]  /*6980*/  ISETP.LT.AND P2, PT, R59.reuse, UR15, !P0 ;  /* 0x0000000f3b007c0c */ /* 0x040fe2000c741270 */
[----:B------:R-:W-:Y:S01]  /*6990*/  IMAD R59, R59, UR5, RZ ;  /* 0x000000053b3b7c24 */ /* 0x000fe2000f8e02ff */
[-C--:B------:R-:W-:Y:S02]  /*69a0*/  LEA R16, P1, R60, R68.reuse, 0x1 ;  /* 0x000000443c107211 */ /* 0x080fe400078208ff */
[----:B-1----:R-:W-:Y:S02]  /*69b0*/  PRMT R19, R10, 0x7632, R19 ;  /* 0x000076320a137816 */ /* 0x002fe40000000013 */
[----:B------:R-:W-:Y:S02]  /*69c0*/  LEA R8, P5, R59, R68, 0x1 ;  /* 0x000000443b087211 */ /* 0x000fe400078a08ff */
[----:B---3--:R-:W-:Y:S02]  /*69d0*/  LEA.HI.X.SX32 R17, R60, R38, 0x1, P1 ;  /* 0x000000263c117211 */ /* 0x008fe400008f0eff */
[C---:B------:R-:W-:Y:S01]  /*69e0*/  ISETP.LT.AND P1, PT, R57.reuse, UR15, !P0 ;  /* 0x0000000f39007c0c */ /* 0x040fe2000c721270 */
[----:B------:R-:W-:Y:S01]  /*69f0*/  IMAD R57, R57, UR5, RZ ;  /* 0x0000000539397c24 */ /* 0x000fe2000f8e02ff */
[----:B------:R-:W-:Y:S01]  /*6a00*/  LEA R18, P6, R58, R68, 0x1 ;  /* 0x000000443a127211 */ /* 0x000fe200078c08ff */
[----:B------:R1:W-:Y:S01]  /*6a10*/  @P3 STG.E.U16 desc[UR20][R16.64], R19 ;  /* 0x0000001310003986 */ /* 0x0003e2000c101514 */
[----:B------:R-:W-:-:S02]  /*6a20*/  LEA.HI.X.SX32 R9, R59, R38, 0x1, P5 ;  /* 0x000000263b097211 */ /* 0x000fc400028f0eff */
[----:B----4-:R-:W-:Y:S02]  /*6a30*/  PRMT R10, R11, 0x7632, R10 ;  /* 0x000076320b0a7816 */ /* 0x010fe4000000000a */
[C---:B------:R-:W-:Y:S01]  /*6a40*/  LEA R20, P3, R57.reuse, R68, 0x1 ;  /* 0x0000004439147211 */ /* 0x040fe200078608ff */
[----:B------:R3:W-:Y:S01]  /*6a50*/  @P2 STG.E.U16 desc[UR20][R8.64], R11 ;  /* 0x0000000b08002986 */ /* 0x0007e2000c101514 */
[C---:B------:R-:W-:Y:S01]  /*6a60*/  ISETP.LT.AND P2, PT, R54.reuse, UR15, !P0 ;  /* 0x0000000f36007c0c */ /* 0x040fe2000c741270 */
[----:B------:R-:W-:Y:S01]  /*6a70*/  IMAD R54, R54, UR5, RZ ;  /* 0x0000000536367c24 */ /* 0x000fe2000f8e02ff */
[-C--:B------:R-:W-:Y:S02]  /*6a80*/  LEA.HI.X.SX32 R21, R57, R38.reuse, 0x1, P3 ;  /* 0x0000002639157211 */ /* 0x080fe400018f0eff */
[C---:B------:R-:W-:Y:S01]  /*6a90*/  ISETP.LT.AND P3, PT, R55.reuse, UR15, !P0 ;  /* 0x0000000f37007c0c */ /* 0x040fe2000c761270 */
[----:B------:R-:W-:Y:S01]  /*6aa0*/  IMAD R55, R55, UR5, RZ ;  /* 0x0000000537377c24 */ /* 0x000fe2000f8e02ff */
[----:B-1----:R-:W-:-:S02]  /*6ab0*/  LEA.HI.X.SX32 R19, R58, R38, 0x1, P6 ;  /* 0x000000263a137211 */ /* 0x002fc400030f0eff */
[C---:B------:R-:W-:Y:S01]  /*6ac0*/  ISETP.LT.AND P5, PT, R53.reuse, UR15, !P0 ;  /* 0x0000000f35007c0c */ /* 0x040fe2000c7a1270 */
[----:B------:R-:W-:Y:S02]  /*6ad0*/  IMAD R53, R53, UR5, RZ ;  /* 0x0000000535357c24 */ /* 0x000fe4000f8e02ff */
[----:B------:R1:W-:Y:S01]  /*6ae0*/  @P4 STG.E.U16 desc[UR20][R18.64], R10 ;  /* 0x0000000a12004986 */ /* 0x0003e2000c101514 */
[C---:B------:R-:W-:Y:S01]  /*6af0*/  ISETP.LT.AND P4, PT, R56.reuse, UR15, !P0 ;  /* 0x0000000f38007c0c */ /* 0x040fe2000c781270 */
[----:B------:R-:W-:Y:S01]  /*6b00*/  IMAD R56, R56, UR5, RZ ;  /* 0x0000000538387c24 */ /* 0x000fe2000f8e02ff */
[-C--:B---3--:R-:W-:Y:S01]  /*6b10*/  LEA R8, P6, R55, R68.reuse, 0x1 ;  /* 0x0000004437087211 */ /* 0x088fe200078c08ff */
[----:B0-----:R-:W-:Y:S03]  /*6b20*/  @P1 STG.E.U16 desc[UR20][R20.64], R12 ;  /* 0x0000000c14001986 */ /* 0x001fe6000c101514 */
[----:B------:R-:W-:-:S02]  /*6b30*/  LEA R16, P1, R56, R68, 0x1 ;  /* 0x0000004438107211 */ /* 0x000fc400078208ff */
[-C--:B------:R-:W-:Y:S02]  /*6b40*/  LEA.HI.X.SX32 R9, R55, R38.reuse, 0x1, P6 ;  /* 0x0000002637097211 */ /* 0x080fe400030f0eff */
[----:B------:R-:W-:Y:S02]  /*6b50*/  LEA.HI.X.SX32 R17, R56, R38, 0x1, P1 ;  /* 0x0000002638117211 */ /* 0x000fe400008f0eff */
[----:B-1----:R-:W-:Y:S02]  /*6b60*/  PRMT R19, R12, 0x7632, R19 ;  /* 0x000076320c137816 */ /* 0x002fe40000000013 */
[----:B------:R-:W-:-:S03]  /*6b70*/  LEA R10, P1, R54, R68, 0x1 ;  /* 0x00000044360a7211 */ /* 0x000fc600078208ff */
[----:B------:R0:W-:Y:S01]  /*6b80*/  @P4 STG.E.U16 desc[UR20][R16.64], R19 ;  /* 0x0000001310004986 */ /* 0x0001e2000c101514 */
[----:B------:R-:W-:Y:S02]  /*6b90*/  LEA.HI.X.SX32 R11, R54, R38, 0x1, P1 ;  /* 0x00000026360b7211 */ /* 0x000fe400008f0eff */
[C---:B------:R-:W-:Y:S01]  /*6ba0*/  LEA R18, P4, R53.reuse, R68, 0x1 ;  /* 0x0000004435127211 */ /* 0x040fe200078808ff */
[----:B------:R1:W-:Y:S01]  /*6bb0*/  @P3 STG.E.U16 desc[UR20][R8.64], R13 ;  /* 0x0000000d08003986 */ /* 0x0003e2000c101514 */
[C---:B------:R-:W-:Y:S01]  /*6bc0*/  ISETP.LT.AND P1, PT, R52.reuse, UR15, !P0 ;  /* 0x0000000f34007c0c */ /* 0x040fe2000c721270 */
[----:B------:R-:W-:Y:S01]  /*6bd0*/  IMAD R52, R52, UR5, RZ ;  /* 0x0000000534347c24 */ /* 0x000fe2000f8e02ff */
[C---:B------:R-:W-:Y:S01]  /*6be0*/  ISETP.LT.AND P3, PT, R50.reuse, UR15, !P0 ;  /* 0x0000000f32007c0c */ /* 0x040fe2000c761270 */
[----:B------:R-:W-:Y:S01]  /*6bf0*/  IMAD R50, R50, UR5, RZ ;  /* 0x0000000532327c24 */ /* 0x000fe2000f8e02ff */
[----:B0-----:R-:W-:Y:S02]  /*6c00*/  LEA.HI.X.SX32 R19, R53, R38, 0x1, P4 ;  /* 0x0000002635137211 */ /* 0x001fe400020f0eff */
[C---:B------:R-:W-:Y:S01]  /*6c10*/  ISETP.LT.AND P4, PT, R51.reuse, UR15, !P0 ;  /* 0x0000000f33007c0c */ /* 0x040fe2000c781270 */
[----:B------:R-:W-:Y:S01]  /*6c20*/  IMAD R51, R51, UR5, RZ ;  /* 0x0000000533337c24 */ /* 0x000fe2000f8e02ff */
[----:B-1----:R-:W-:-:S05]  /*6c30*/  PRMT R9, R13, 0x7632, R9 ;  /* 0x000076320d097816 */ /* 0x002fca0000000009 */
[----:B------:R0:W-:Y:S01]  /*6c40*/  @P2 STG.E.U16 desc[UR20][R10.64], R9 ;  /* 0x000000090a002986 */ /* 0x0001e2000c101514 */
[----:B------:R-:W-:-:S03]  /*6c50*/  LEA R16, P2, R52, R68, 0x1 ;  /* 0x0000004434107211 */ /* 0x000fc600078408ff */
[----:B------:R1:W-:Y:S01]  /*6c60*/  @P5 STG.E.U16 desc[UR20][R18.64], R14 ;  /* 0x0000000e12005986 */ /* 0x0003e2000c101514 */
[----:B------:R-:W-:Y:S02]  /*6c70*/  LEA.HI.X.SX32 R17, R52, R38, 0x1, P2 ;  /* 0x0000002634117211 */ /* 0x000fe400010f0eff */
[-C--:B------:R-:W-:Y:S02]  /*6c80*/  LEA R8, P5, R51, R68.reuse, 0x1 ;  /* 0x0000004433087211 */ /* 0x080fe400078a08ff */
[C---:B------:R-:W-:Y:S01]  /*6c90*/  ISETP.LT.AND P2, PT, R49.reuse, UR15, !P0 ;  /* 0x0000000f31007c0c */ /* 0x040fe2000c741270 */
[----:B------:R-:W-:Y:S01]  /*6ca0*/  IMAD R49, R49, UR5, RZ ;  /* 0x0000000531317c24 */ /* 0x000fe2000f8e02ff */
[----:B0-----:R-:W-:Y:S02]  /*6cb0*/  PRMT R11, R14, 0x7632, R11 ;  /* 0x000076320e0b7816 */ /* 0x001fe4000000000b */
[----:B------:R-:W-:Y:S02]  /*6cc0*/  LEA R10, P6, R50, R68, 0x1 ;  /* 0x00000044320a7211 */ /* 0x000fe400078c08ff */
[----:B------:R-:W-:Y:S01]  /*6cd0*/  LEA.HI.X.SX32 R9, R51, R38, 0x1, P5 ;  /* 0x0000002633097211 */ /* 0x000fe200028f0eff */
[----:B------:R0:W-:Y:S01]  /*6ce0*/  @P1 STG.E.U16 desc[UR20][R16.64], R11 ;  /* 0x0000000b10001986 */ /* 0x0001e2000c101514 */
[C---:B------:R-:W-:Y:S01]  /*6cf0*/  ISETP.LT.AND P1, PT, R48.reuse, UR15, !P0 ;  /* 0x0000000f30007c0c */ /* 0x040fe2000c721270 */
[----:B------:R-:W-:Y:S01]  /*6d00*/  IMAD R48, R48, UR5, RZ ;  /* 0x0000000530307c24 */ /* 0x000fe2000f8e02ff */
[----:B-1----:R-:W-:Y:S01]  /*6d10*/  PRMT R14, R15, 0x7632, R14 ;  /* 0x000076320f0e7816 */ /* 0x002fe2000000000e */
[----:B------:R1:W-:Y:S01]  /*6d20*/  @P4 STG.E.U16 desc[UR20][R8.64], R15 ;  /* 0x0000000f08004986 */ /* 0x0003e2000c101514 */
[----:B------:R-:W-:-:S02]  /*6d30*/  LEA R12, P5, R49, R68, 0x1 ;  /* 0x00000044310c7211 */ /* 0x000fc400078a08ff */
[C---:B------:R-:W-:Y:S01]  /*6d40*/  ISETP.LT.AND P4, PT, R45.reuse, UR15, !P0 ;  /* 0x0000000f2d007c0c */ /* 0x040fe2000c781270 */
[----:B------:R-:W-:Y:S01]  /*6d50*/  IMAD R45, R45, UR5, RZ ;  /* 0x000000052d2d7c24 */ /* 0x000fe2000f8e02ff */
[-C--:B------:R-:W-:Y:S02]  /*6d60*/  LEA.HI.X.SX32 R13, R49, R38.reuse, 0x1, P5 ;  /* 0x00000026310d7211 */ /* 0x080fe400028f0eff */
[----:B0-----:R-:W-:Y:S02]  /*6d70*/  LEA.HI.X.SX32 R11, R50, R38, 0x1, P6 ;  /* 0x00000026320b7211 */ /* 0x001fe400030f0eff */
[----:B-1----:R-:W-:-:S03]  /*6d80*/  PRMT R9, R4, 0x7632, R9 ;  /* 0x0000763204097816 */ /* 0x002fc60000000009 */
[----:B------:R0:W-:Y:S01]  /*6d90*/  @P3 STG.E.U16 desc[UR20][R10.64], R14 ;  /* 0x0000000e0a003986 */ /* 0x0001e2000c101514 */
[----:B------:R-:W-:-:S03]  /*6da0*/  LEA R16, P3, R48, R68, 0x1 ;  /* 0x0000004430107211 */ /* 0x000fc600078608ff */
[----:B------:R1:W-:Y:S01]  /*6db0*/  @P2 STG.E.U16 desc[UR20][R12.64], R4 ;  /* 0x000000040c002986 */ /* 0x0003e2000c101514 */
[----:B------:R-:W-:Y:S02]  /*6dc0*/  LEA.HI.X.SX32 R17, R48, R38, 0x1, P3 ;  /* 0x0000002630117211 */ /* 0x000fe400018f0eff */
[C---:B------:R-:W-:Y:S01]  /*6dd0*/  ISETP.LT.AND P3, PT, R47.reuse, UR15, !P0 ;  /* 0x0000000f2f007c0c */ /* 0x040fe2000c761270 */
[----:B------:R-:W-:Y:S01]  /*6de0*/  IMAD R47, R47, UR5, RZ ;  /* 0x000000052f2f7c24 */ /* 0x000fe2000f8e02ff */
[C---:B------:R-:W-:Y:S01]  /*6df0*/  ISETP.LT.AND P2, PT, R46.reuse, UR15, !P0 ;  /* 0x0000000f2e007c0c */ /* 0x040fe2000c741270 */
[----:B------:R-:W-:Y:S01]  /*6e00*/  IMAD R46, R46, UR5, RZ ;  /* 0x000000052e2e7c24 */ /* 0x000fe2000f8e02ff */
[----:B------:R3:W-:Y:S02]  /*6e10*/  @P1 STG.E.U16 desc[UR20][R16.64], R9 ;  /* 0x0000000910001986 */ /* 0x0007e4000c101514 */
[-C--:B------:R-:W-:Y:S02]  /*6e20*/  LEA R8, P1, R47, R68.reuse, 0x1 ;  /* 0x000000442f087211 */ /* 0x080fe400078208ff */
[----:B0-----:R-:W-:-:S02]  /*6e30*/  LEA R10, P5, R46, R68, 0x1 ;  /* 0x000000442e0a7211 */ /* 0x001fc400078a08ff */
[----:B-1----:R-:W-:Y:S02]  /*6e40*/  LEA R12, P6, R45, R68, 0x1 ;  /* 0x000000442d0c7211 */ /* 0x002fe400078c08ff */
[-C--:B------:R-:W-:Y:S02]  /*6e50*/  LEA.HI.X.SX32 R11, R46, R38.reuse, 0x1, P5 ;  /* 0x000000262e0b7211 */ /* 0x080fe400028f0eff */
[----:B------:R-:W-:Y:S02]  /*6e60*/  PRMT R4, R5, 0x7632, R4 ;  /* 0x0000763205047816 */ /* 0x000fe40000000004 */
[-C--:B---3--:R-:W-:Y:S01]  /*6e70*/  LEA.HI.X.SX32 R9, R47, R38.reuse, 0x1, P1 ;  /* 0x000000262f097211 */ /* 0x088fe200008f0eff */
[----:B------:R-:W-:Y:S01]  /*6e80*/  IMAD R16, R40, UR5, RZ ;  /* 0x0000000528107c24 */ /* 0x000fe2000f8e02ff */
[C---:B------:R-:W-:Y:S01]  /*6e90*/  ISETP.LT.AND P1, PT, R44.reuse, UR15, !P0 ;  /* 0x0000000f2c007c0c */ /* 0x040fe2000c721270 */
[----:B------:R-:W-:Y:S01]  /*6ea0*/  IMAD R44, R44, UR5, RZ ;  /* 0x000000052c2c7c24 */ /* 0x000fe2000f8e02ff */
[----:B------:R-:W-:Y:S01]  /*6eb0*/  LEA.HI.X.SX32 R13, R45, R38, 0x1, P6 ;  /* 0x000000262d0d7211 */ /* 0x000fe200030f0eff */
[----:B------:R0:W-:Y:S03]  /*6ec0*/  @P3 STG.E.U16 desc[UR20][R8.64], R5 ;  /* 0x0000000508003986 */ /* 0x0001e6000c101514 */
[C---:B------:R-:W-:Y:S01]  /*6ed0*/  LEA R14, P3, R44.reuse, R68, 0x1 ;  /* 0x000000442c0e7211 */ /* 0x040fe200078608ff */
[----:B------:R1:W-:Y:S01]  /*6ee0*/  @P2 STG.E.U16 desc[UR20][R10.64], R4 ;  /* 0x000000040a002986 */ /* 0x0003e2000c101514 */
[C---:B------:R-:W-:Y:S01]  /*6ef0*/  ISETP.LT.AND P2, PT, R43.reuse, UR15, !P0 ;  /* 0x0000000f2b007c0c */ /* 0x040fe2000c741270 */
[----:B------:R-:W-:Y:S01]  /*6f00*/  IMAD R43, R43, UR5, RZ ;  /* 0x000000052b2b7c24 */ /* 0x000fe2000f8e02ff */
[----:B------:R-:W-:Y:S01]  /*6f10*/  LEA.HI.X.SX32 R15, R44, R38, 0x1, P3 ;  /* 0x000000262c0f7211 */ /* 0x000fe200018f0eff */
[----:B------:R3:W-:Y:S01]  /*6f20*/  @P4 STG.E.U16 desc[UR20][R12.64], R6 ;  /* 0x000000060c004986 */ /* 0x0007e2000c101514 */
[C---:B------:R-:W-:Y:S01]  /*6f30*/  ISETP.LT.AND P4, PT, R42.reuse, UR15, !P0 ;  /* 0x0000000f2a007c0c */ /* 0x040fe2000c781270 */
[----:B------:R-:W-:Y:S01]  /*6f40*/  IMAD R42, R42, UR5, RZ ;  /* 0x000000052a2a7c24 */ /* 0x000fe2000f8e02ff */
[C---:B------:R-:W-:Y:S01]  /*6f50*/  ISETP.LT.AND P3, PT, R41.reuse, UR15, !P0 ;  /* 0x0000000f29007c0c */ /* 0x040fe2000c761270 */
[----:B------:R-:W-:Y:S01]  /*6f60*/  IMAD R41, R41, UR5, RZ ;  /* 0x0000000529297c24 */ /* 0x000fe2000f8e02ff */
[----:B0-----:R-:W-:-:S02]  /*6f70*/  PRMT R9, R6, 0x7632, R9 ;  /* 0x0000763206097816 */ /* 0x001fc40000000009 */
[-C--:B------:R-:W-:Y:S02]  /*6f80*/  LEA R8, P5, R42, R68.reuse, 0x1 ;  /* 0x000000442a087211 */ /* 0x080fe400078a08ff */
[C---:B-1----:R-:W-:Y:S01]  /*6f90*/  LEA R4, P6, R43.reuse, R68, 0x1 ;  /* 0x000000442b047211 */ /* 0x042fe200078c08ff */
[----:B------:R0:W-:Y:S01]  /*6fa0*/  @P1 STG.E.U16 desc[UR20][R14.64], R9 ;  /* 0x000000090e001986 */ /* 0x0001e2000c101514 */
[----:B------:R-:W-:Y:S02]  /*6fb0*/  ISETP.LT.AND P1, PT, R40, UR15, !P0 ;  /* 0x0000000f28007c0c */ /* 0x000fe4000c721270 */
[----:B------:R-:W-:Y:S02]  /*6fc0*/  LEA.HI.X.SX32 R5, R43, R38, 0x1, P6 ;  /* 0x000000262b057211 */ /* 0x000fe400030f0eff */
[----:B------:R-:W-:Y:S02]  /*6fd0*/  LEA R10, P6, R41, R68, 0x1 ;  /* 0x00000044290a7211 */ /* 0x000fe400078c08ff */
[----:B---3--:R-:W-:Y:S01]  /*6fe0*/  PRMT R6, R7, 0x7632, R6 ;  /* 0x0000763207067816 */ /* 0x008fe20000000006 */
[----:B------:R2:W-:Y:S01]  /*6ff0*/  @P2 STG.E.U16 desc[UR20][R4.64], R7 ;  /* 0x0000000704002986 */ /* 0x0005e2000c101514 */
[----:B------:R-:W-:-:S02]  /*7000*/  LEA.HI.X.SX32 R11, R41, R38, 0x1, P6 ;  /* 0x00000026290b7211 */ /* 0x000fc400030f0eff */
[----:B0-----:R-:W-:Y:S01]  /*7010*/  LEA.HI.X.SX32 R9, R42, R38, 0x1, P5 ;  /* 0x000000262a097211 */ /* 0x001fe200028f0eff */
[----:B------:R-:W-:Y:S01]  /*7020*/  IMAD R15, R2, UR5, RZ ;  /* 0x00000005020f7c24 */ /* 0x000fe2000f8e02ff */
[C---:B------:R-:W-:Y:S01]  /*7030*/  LEA R12, P5, R16.reuse, R68, 0x1 ;  /* 0x00000044100c7211 */ /* 0x040fe200078a08ff */
[----:B------:R-:W-:Y:S02]  /*7040*/  IMAD R14, R3, UR5, RZ ;  /* 0x00000005030e7c24 */ /* 0x000fe4000f8e02ff */
[----:B------:R0:W-:Y:S01]  /*7050*/  @P4 STG.E.U16 desc[UR20][R8.64], R6 ;  /* 0x0000000608004986 */ /* 0x0001e2000c101514 */
[----:B------:R-:W-:Y:S01]  /*7060*/  LEA.HI.X.SX32 R13, R16, R38, 0x1, P5 ;  /* 0x00000026100d7211 */ /* 0x000fe200028f0eff */
[----:B------:R-:W-:Y:S01]  /*7070*/  IMAD R16, R0, UR5, RZ ;  /* 0x0000000500107c24 */ /* 0x000fe2000f8e02ff */
[----:B--2---:R-:W-:Y:S01]  /*7080*/  PRMT R5, R64, 0x7632, R5 ;  /* 0x0000763240057816 */ /* 0x004fe20000000005 */
[----:B------:R-:W-:Y:S01]  /*7090*/  @P3 STG.E.U16 desc[UR20][R10.64], R64 ;  /* 0x000000400a003986 */ /* 0x000fe2000c101514 */
[C---:B------:R-:W-:Y:S01]  /*70a0*/  ISETP.LT.AND P4, PT, R37.reuse, UR15, !P0 ;  /* 0x0000000f25007c0c */ /* 0x040fe2000c781270 */
[----:B------:R-:W-:Y:S01]  /*70b0*/  IMAD R37, R37, UR5, RZ ;  /* 0x0000000525257c24 */ /* 0x000fe2000f8e02ff */
[C---:B------:R-:W-:Y:S01]  /*70c0*/  ISETP.LT.AND P3, PT, R36.reuse, UR15, !P0 ;  /* 0x0000000f24007c0c */ /* 0x040fe2000c761270 */
[----:B------:R1:W-:Y:S01]  /*70d0*/  @P1 STG.E.U16 desc[UR20][R12.64], R5 ;  /* 0x000000050c001986 */ /* 0x0003e2000c101514 */
[----:B------:R-:W-:Y:S01]  /*70e0*/  ISETP.LT.AND P5, PT, R39, UR15, !P0 ;  /* 0x0000000f27007c0c */ /* 0x000fe2000c7a1270 */
[----:B------:R-:W-:-:S02]  /*70f0*/  IMAD R36, R36, UR5, RZ ;  /* 0x0000000524247c24 */ /* 0x000fc4000f8e02ff */
[----:B------:R-:W-:Y:S01]  /*7100*/  IMAD R39, R39, UR5, RZ ;  /* 0x0000000527277c24 */ /* 0x000fe2000f8e02ff */
[CC--:B0-----:R-:W-:Y:S02]  /*7110*/  LEA R6, P1, R37.reuse, R68.reuse, 0x1 ;  /* 0x0000004425067211 */ /* 0x0c1fe400078208ff */
[C---:B------:R-:W-:Y:S02]  /*7120*/  LEA R8, P2, R36.reuse, R68, 0x1 ;  /* 0x0000004424087211 */ /* 0x040fe400078408ff */
[----:B------:R-:W-:Y:S02]  /*7130*/  LEA.HI.X.SX32 R7, R37, R38, 0x1, P1 ;  /* 0x0000002625077211 */ /* 0x000fe400008f0eff */
[-C--:B------:R-:W-:Y:S02]  /*7140*/  LEA R4, P6, R39, R68.reuse, 0x1 ;  /* 0x0000004427047211 */ /* 0x080fe400078c08ff */
[----:B-1----:R-:W-:Y:S02]  /*7150*/  LEA R12, P1, R15, R68, 0x1 ;  /* 0x000000440f0c7211 */ /* 0x002fe400078208ff */
[----:B------:R-:W-:-:S02]  /*7160*/  LEA.HI.X.SX32 R9, R36, R38, 0x1, P2 ;  /* 0x0000002624097211 */ /* 0x000fc400010f0eff */
[-C--:B------:R-:W-:Y:S02]  /*7170*/  LEA.HI.X.SX32 R5, R39, R38.reuse, 0x1, P6 ;  /* 0x0000002627057211 */ /* 0x080fe400030f0eff */
[----:B------:R-:W-:Y:S02]  /*7180*/  ISETP.LT.AND P2, PT, R3, UR15, !P0 ;  /* 0x0000000f03007c0c */ /* 0x000fe4000c741270 */
[----:B------:R-:W-:Y:S01]  /*7190*/  LEA.HI.X.SX32 R13, R15, R38, 0x1, P1 ;  /* 0x000000260f0d7211 */ /* 0x000fe200008f0eff */
[----:B------:R0:W-:Y:S01]  /*71a0*/  @P5 STG.E.U16 desc[UR20][R4.64], R65 ;  /* 0x0000004104005986 */ /* 0x0001e2000c101514 */
[----:B------:R-:W-:Y:S02]  /*71b0*/  LEA R10, P6, R14, R68, 0x1 ;  /* 0x000000440e0a7211 */ /* 0x000fe400078c08ff */
[----:B------:R-:W-:Y:S02]  /*71c0*/  ISETP.LT.AND P1, PT, R2, UR15, !P0 ;  /* 0x0000000f02007c0c */ /* 0x000fe4000c721270 */
[----:B------:R-:W-:-:S02]  /*71d0*/  ISETP.LT.AND P0, PT, R0, UR15, !P0 ;  /* 0x0000000f00007c0c */ /* 0x000fc4000c701270 */
[----:B------:R-:W-:Y:S02]  /*71e0*/  PRMT R3, R65, 0x7632, R3 ;  /* 0x0000763241037816 */ /* 0x000fe40000000003 */
[----:B------:R-:W-:Y:S02]  /*71f0*/  LEA.HI.X.SX32 R11, R14, R38, 0x1, P6 ;  /* 0x000000260e0b7211 */ /* 0x000fe400030f0eff */
[----:B------:R-:W-:Y:S01]  /*7200*/  LEA R14, P6, R16, R68, 0x1 ;  /* 0x00000044100e7211 */ /* 0x000fe200078c08ff */
[----:B------:R1:W-:Y:S01]  /*7210*/  @P4 STG.E.U16 desc[UR20][R6.64], R3 ;  /* 0x0000000306004986 */ /* 0x0003e2000c101514 */
[----:B0-----:R-:W-:Y:S02]  /*7220*/  PRMT R5, R66, 0x7632, R5 ;  /* 0x0000763242057816 */ /* 0x001fe40000000005 */
[----:B------:R-:W-:Y:S01]  /*7230*/  LEA.HI.X.SX32 R15, R16, R38, 0x1, P6 ;  /* 0x00000026100f7211 */ /* 0x000fe200030f0eff */
[----:B------:R0:W-:Y:S04]  /*7240*/  @P3 STG.E.U16 desc[UR20][R8.64], R66 ;  /* 0x0000004208003986 */ /* 0x0001e8000c101514 */
[----:B------:R0:W-:Y:S01]  /*7250*/  @P2 STG.E.U16 desc[UR20][R10.64], R5 ;  /* 0x000000050a002986 */ /* 0x0001e2000c101514 */
[----:B-1----:R-:W-:-:S03]  /*7260*/  PRMT R7, R67, 0x7632, R7 ;  /* 0x0000763243077816 */ /* 0x002fc60000000007 */
[----:B------:R0:W-:Y:S04]  /*7270*/  @P1 STG.E.U16 desc[UR20][R12.64], R67 ;  /* 0x000000430c001986 */ /* 0x0001e8000c101514 */
[----:B------:R0:W-:Y:S01]  /*7280*/  @P0 STG.E.U16 desc[UR20][R14.64], R7 ;  /* 0x000000070e000986 */ /* 0x0001e2000c101514 */
[----:B------:R-:W-:Y:S06]  /*7290*/  BAR.SYNC.DEFER_BLOCKING 0x0 ;  /* 0x0000000000007b1d */ /* 0x000fec0000010000 */
[----:B------:R-:W-:Y:S05]  /*72a0*/  BRA.U UP0, `(.L_x_13) ;  /* 0x0000000100a07547 */ /* 0x000fea000b800000 */
[----:B------:R-:W1:Y:S01]  /*72b0*/  S2UR UR5, SR_CgaCtaId ;  /* 0x00000000000579c3 */ /* 0x000e620000008800 */
[----:B------:R-:W-:Y:S01]  /*72c0*/  NOP ;  /* 0x0000000000007918 */ /* 0x000fe20000000000 */
[----:B------:R-:W-:Y:S01]  /*72d0*/  UMOV UR4, 0x50 ;  /* 0x0000005000047882 */ /* 0x000fe20000000000 */
[----:B------:R-:W-:Y:S02]  /*72e0*/  IMAD.U32 R0, RZ, RZ, UR8 ;  /* 0x00000008ff007e24 */ /* 0x000fe4000f8e00ff */
[----:B------:R-:W-:Y:S02]  /*72f0*/  IMAD.MOV.U32 R3, RZ, RZ, 0x3 ;  /* 0x00000003ff037424 */ /* 0x000fe400078e00ff */
[----:B0-----:R-:W-:Y:S01]  /*7300*/  IMAD.MOV.U32 R7, RZ, RZ, 0x1 ;  /* 0x00000001ff077424 */ /* 0x001fe200078e00ff */
[----:B------:R-:W-:-:S04]  /*7310*/  LOP3.LUT R0, R0, 0xffff, RZ, 0xc0, !PT ;  /* 0x0000ffff00007812 */ /* 0x000fc800078ec0ff */
[----:B------:R-:W-:-:S05]  /*7320*/  SHF.R.U32.HI R0, RZ, 0x5, R0 ;  /* 0x00000005ff007819 */ /* 0x000fca0000011600 */
[----:B------:R-:W-:Y:S01]  /*7330*/  VIADD R2, R0, 0x10 ;  /* 0x0000001000027836 */ /* 0x000fe20000000000 */
[----:B------:R-:W-:Y:S01]  /*7340*/  SHF.L.U32 R0, R3, R0, RZ ;  /* 0x0000000003007219 */ /* 0x000fe200000006ff */
[----:B-1----:R-:W-:-:S03]  /*7350*/  ULEA UR6, UR5, UR4, 0x18 ;  /* 0x0000000405067291 */ /* 0x002fc6000f8ec0ff */
[----:B------:R-:W-:-:S04]  /*7360*/  SHF.L.U32 R3, R7, R2, RZ ;  /* 0x0000000207037219 */ /* 0x000fc800000006ff */
[----:B------:R-:W-:Y:S02]  /*7370*/  LOP3.LUT R0, R3, R0, RZ, 0xfc, !PT ;  /* 0x0000000003007212 */ /* 0x000fe400078efcff */
[----:B------:R-:W0:Y:S02]  /*7380*/  LDS R5, [UR6] ;  /* 0x00000006ff057984 */ /* 0x000e240008000800 */
[C---:B------:R-:W-:Y:S02]  /*7390*/  LOP3.LUT R2, R0.reuse, 0xffff, RZ, 0xc0, !PT ;  /* 0x0000ffff00027812 */ /* 0x040fe400078ec0ff */
[----:B0-----:R-:W-:-:S04]  /*73a0*/  LOP3.LUT R3, R0, 0xffff, R5, 0x80, !PT ;  /* 0x0000ffff00037812 */ /* 0x001fc800078e8005 */
[----:B------:R-:W-:-:S13]  /*73b0*/  ISETP.NE.AND P0, PT, R3, R2, PT ;  /* 0x000000020300720c */ /* 0x000fda0003f05270 */
[----:B------:R-:W-:Y:S05]  /*73c0*/  @P0 BRA `(.L_x_14) ;  /* 0x0000000000500947 */ /* 0x000fea0003800000 */
[----:B------:R-:W-:Y:S02]  /*73d0*/  SHF.R.U32.HI R5, RZ, 0x10, R5 ;  /* 0x00000010ff057819 */ /* 0x000fe40000011605 */
[----:B------:R-:W-:-:S04]  /*73e0*/  SHF.R.U32.HI R2, RZ, 0x10, R0 ;  /* 0x00000010ff027819 */ /* 0x000fc80000011600 */
[----:B------:R-:W-:-:S04]  /*73f0*/  LOP3.LUT R5, R5, R2, RZ, 0xc0, !PT ;  /* 0x0000000205057212 */ /* 0x000fc800078ec0ff */
[----:B------:R-:W-:-:S13]  /*7400*/  ISETP.NE.AND P0, PT, R5, R2, PT ;  /* 0x000000020500720c */ /* 0x000fda0003f05270 */
[----:B------:R-:W-:Y:S05]  /*7410*/  @P0 BRA `(.L_x_15) ;  /* 0x0000000000300947 */ /* 0x000fea0003800000 */
[----:B------:R-:W-:Y:S01]  /*7420*/  R2UR UR4, R0 ;  /* 0x00000000000472ca */ /* 0x000fe200000e0000 */
[----:B------:R-:W-:Y:S01]  /*7430*/  VOTEU.ANY UR5, UPT, PT ;  /* 0x0000000000057886 */ /* 0x000fe200038e0100 */
[----:B------:R-:W0:Y:S01]  /*7440*/  S2R R0, SR_LANEID ;  /* 0x0000000000007919 */ /* 0x000e220000000000 */
[----:B------:R-:W-:-:S10]  /*7450*/  UFLO.U32 UR5, UR5 ;  /* 0x00000005000572bd */ /* 0x000fd400080e0000 */
[----:B------:R-:W-:-:S06]  /*7460*/  ULOP3.LUT UR4, URZ, UR4, URZ, 0x33, !UPT ;  /* 0x00000004ff047292 */ /* 0x000fcc000f8e33ff */
[----:B------:R-:W-:-:S04]  /*7470*/  IMAD.U32 R2, RZ, RZ, UR4 ;  /* 0x00000004ff027e24 */ /* 0x000fc8000f8e00ff */
[----:B------:R-:W1:Y:S02]  /*7480*/  REDUX UR7, R2 ;  /* 0x00000000020773c4 */ /* 0x000e640000000000 */
[----:B------:R2:W-:Y:S01]  /*7490*/  UTCATOMSWS.AND URZ, UR4 ;  /* 0x0000000400ff79e3 */ /* 0x0005e20008000000 */
[----:B0-----:R-:W-:Y:S01]  /*74a0*/  ISETP.EQ.U32.AND P0, PT, R0, UR5, PT ;  /* 0x0000000500007c0c */ /* 0x001fe2000bf02070 */
[----:B-1----:R-:W-:-:S12]  /*74b0*/  IMAD.U32 R0, RZ, RZ, UR7 ;  /* 0x00000007ff007e24 */ /* 0x002fd8000f8e00ff */
[----:B------:R2:W-:Y:S01]  /*74c0*/  @P0 ATOMS.AND RZ, [UR6], R0 ;  /* 0x00000000ffff098c */ /* 0x0005e2000a800006 */
[----:B------:R-:W-:Y:S05]  /*74d0*/  BRA `(.L_x_13) ;  /* 0x0000000000147947 */ /* 0x000fea0003800000 */
.L_x_15:
[----:B------:R-:W-:-:S07]  /*74e0*/  MOV R2, 0x7500 ;  /* 0x0000750000027802 */ /* 0x000fce0000000f00 */
[----:B------:R-:W-:Y:S05]  /*74f0*/  CALL.REL.NOINC `($__internal_0_$__cuda_sm10x_tcgen05_guardrail_trap_col_being_dealloced_not_returned_by_alloc) ;  /* 0x00000000002c7944 */ /* 0x000fea0003c00000 */
[----:B------:R-:W-:Y:S05]  /*7500*/  BRA `(.L_x_13) ;  /* 0x0000000000087947 */ /* 0x000fea0003800000 */
.L_x_14:
[----:B------:R-:W-:-:S07]  /*7510*/  MOV R2, 0x7530 ;  /* 0x0000753000027802 */ /* 0x000fce0000000f00 */
[----:B------:R-:W-:Y:S05]  /*7520*/  CALL.REL.NOINC `($__internal_2_$__cuda_sm10x_tcgen05_guardrail_trap_unallocated_columns_being_dealloced) ;  /* 0x0000000000387944 */ /* 0x000fea0003c00000 */
.L_x_13:
[----:B------:R-:W-:Y:S01]  /*7530*/  NOP ;  /* 0x0000000000007918 */ /* 0x000fe20000000000 */
[----:B--2---:R-:W-:Y:S05]  /*7540*/  EXIT ;  /* 0x000000000000794d */ /* 0x004fea0003800000 */
.L_x_8:
[----:B------:R-:W0:Y:S02]  /*7550*/  SYNCS.PHASECHK.TRANS64.TRYWAIT P2, [UR11], R16 ;  /* 0x00000010ff0075a7 */ /* 0x000e24000804110b */
[----:B0-----:R-:W-:Y:S05]  /*7560*/  @!P2 BRA `(.L_x_8) ;  /* 0xfffffffc00f8a947 */ /* 0x001fea000383ffff */
[----:B------:R-:W-:Y:S05]  /*7570*/  BRA `(.L_x_16) ;  /* 0xffffffd800947947 */ /* 0x000fea000383ffff */
.L_x_12:
[----:B------:R-:W1:Y:S02]  /*7580*/  SYNCS.PHASECHK.TRANS64.TRYWAIT P0, [UR11], R4 ;  /* 0x00000004ff0075a7 */ /* 0x000e64000800110b */
[----:B-1----:R-:W-:Y:S05]  /*7590*/  @!P0 BRA `(.L_x_12) ;  /* 0xfffffffc00f88947 */ /* 0x002fea000383ffff */
[----:B------:R-:W-:Y:S05]  /*75a0*/  BRA `(.L_x_11) ;  /* 0xffffffec00b07947 */ /* 0x000fea000383ffff */
        .weak           $__internal_0_$__cuda_sm10x_tcgen05_guardrail_trap_col_being_dealloced_not_returned_by_alloc
        .type           $__internal_0_$__cuda_sm10x_tcgen05_guardrail_trap_col_being_dealloced_not_returned_by_alloc,@function
        .size           $__internal_0_$__cuda_sm10x_tcgen05_guardrail_trap_col_being_dealloced_not_returned_by_alloc,($__internal_1_$__cuda_sm10x_tcgen05_guardrail_trap_phase_invalid_during_alloc - $__internal_0_$__cuda_sm10x_tcgen05_guardrail_trap_col_being_dealloced_not_returned_by_alloc)
$__internal_0_$__cuda_sm10x_tcgen05_guardrail_trap_col_being_dealloced_not_returned_by_alloc:
[----:B------:R-:W-:Y:S05]  /*75b0*/  BPT.TRAP 0x1 ;  /* 0x000000040000795c */ /* 0x000fea0000300000 */
[----:B------:R-:W-:-:S04]  /*75c0*/  IMAD.MOV.U32 R3, RZ, RZ, 0x0 ;  /* 0x00000000ff037424 */ /* 0x000fc800078e00ff */
[----:B------:R-:W-:Y:S05]  /*75d0*/  RET.REL.NODEC R2 `(matmul_kernel) ;  /* 0xffffff8802887950 */ /* 0x000fea0003c3ffff */
        .weak           $__internal_1_$__cuda_sm10x_tcgen05_guardrail_trap_phase_invalid_during_alloc
        .type           $__internal_1_$__cuda_sm10x_tcgen05_guardrail_trap_phase_invalid_during_alloc,@function
        .size           $__internal_1_$__cuda_sm10x_tcgen05_guardrail_trap_phase_invalid_during_alloc,($__internal_2_$__cuda_sm10x_tcgen05_guardrail_trap_unallocated_columns_being_dealloced - $__internal_1_$__cuda_sm10x_tcgen05_guardrail_trap_phase_invalid_during_alloc)
$__internal_1_$__cuda_sm10x_tcgen05_guardrail_trap_phase_invalid_during_alloc:
[----:B------:R-:W-:Y:S05]  /*75e0*/  BPT.TRAP 0x1 ;  /* 0x000000040000795c */ /* 0x000fea0000300000 */
[----:B------:R-:W-:-:S04]  /*75f0*/  IMAD.MOV.U32 R3, RZ, RZ, 0x0 ;  /* 0x00000000ff037424 */ /* 0x000fc800078e00ff */
[----:B------:R-:W-:Y:S05]  /*7600*/  RET.REL.NODEC R2 `(matmul_kernel) ;  /* 0xffffff88027c7950 */ /* 0x000fea0003c3ffff */
        .weak           $__internal_2_$__cuda_sm10x_tcgen05_guardrail_trap_unallocated_columns_being_dealloced
        .type           $__internal_2_$__cuda_sm10x_tcgen05_guardrail_trap_unallocated_columns_being_dealloced,@function
        .size           $__internal_2_$__cuda_sm10x_tcgen05_guardrail_trap_unallocated_columns_being_dealloced,(.L_x_20 - $__internal_2_$__cuda_sm10x_tcgen05_guardrail_trap_unallocated_columns_being_dealloced)
$__internal_2_$__cuda_sm10x_tcgen05_guardrail_trap_unallocated_columns_being_dealloced:
[----:B------:R-:W-:Y:S05]  /*7610*/  BPT.TRAP 0x1 ;  /* 0x000000040000795c */ /* 0x000fea0000300000 */
[----:B------:R-:W-:-:S04]  /*7620*/  IMAD.MOV.U32 R3, RZ, RZ, 0x0 ;  /* 0x00000000ff037424 */ /* 0x000fc800078e00ff */
[----:B------:R-:W-:Y:S05]  /*7630*/  RET.REL.NODEC R2 `(matmul_kernel) ;  /* 0xffffff8802707950 */ /* 0x000fea0003c3ffff */
.L_x_17:
[----:B------:R-:W-:-:S00]  /*7640*/  BRA `(.L_x_17) ;  /* 0xfffffffc00fc7947 */ /* 0x000fc0000383ffff */
[----:B------:R-:W-:-:S00]  /*7650*/  NOP ;  /* 0x0000000000007918 */ /* 0x000fc00000000000 */
        /* <DEDUP_REMOVED lines=10> */
.L_x_20:


//--------------------- .nv.shared.matmul_kernel  --------------------------
	.section	.nv.shared.matmul_kernel,"aw",@nobits
	.sectionflags	@""
	.align	16
	.zero		1024


//--------------------- .nv.shared.reserved.0     --------------------------
	.section	.nv.shared.reserved.0,"aw",@nobits
	.align	8
	.weak		__nv_reservedSMEM_offset_0_alias
	.size		__nv_reservedSMEM_offset_0_alias, 0, 64
	.other		__nv_reservedSMEM_offset_0_alias,@"STO_CUDA_RESERVED_SHARED STV_DEFAULT"
__nv_reservedSMEM_offset_0_alias:
	.zero		0
.nv.shared.reserved.0:
	.zero		64
	.weak		__nv_reservedSMEM_allocation_phase
	.type		__nv_reservedSMEM_allocation_phase,@object
	.size		__nv_reservedSMEM_allocation_phase,(.L_0 - __nv_reservedSMEM_allocation_phase)
__nv_reservedSMEM_allocation_phase:
	.zero		1
.L_0:
	.zero		7
	.weak		__nv_reservedSMEM_devtool_atexit_pc
	.type		__nv_reservedSMEM_devtool_atexit_pc,@object
	.size		__nv_reservedSMEM_devtool_atexit_pc,(__nv_reservedSMEM_allocation_mask - __nv_reservedSMEM_devtool_atexit_pc)
__nv_reservedSMEM_devtool_atexit_pc:
	.zero		8
	.weak		__nv_reservedSMEM_allocation_mask
	.type		__nv_reservedSMEM_allocation_mask,@object
	.size		__nv_reservedSMEM_allocation_mask,(.L_2 - __nv_reservedSMEM_allocation_mask)
__nv_reservedSMEM_allocation_mask:
	.zero		4
.L_2:


//--------------------- .nv.constant0.matmul_kernel --------------------------
	.section	.nv.constant0.matmul_kernel,"a",@progbits
	.sectionflags	@""
	.align	4
.nv.constant0.matmul_kernel:
	.zero		976


//--------------------- SYMBOLS --------------------------

	.type		.nv.reservedSmem.offset0,@object
	.size		.nv.reservedSmem.offset0,0x4
	.type		.nv.reservedSmem.cap,@object
	.size		.nv.reservedSmem.cap,0x4
